//
// Generated by NVIDIA NVVM Compiler
//
// Compiler Build ID: CL-36424714
// Cuda compilation tools, release 13.0, V13.0.88
// Based on NVVM 20.0.0
//

.version 9.0
.target sm_100
.address_size 64

	// .globl	_Z13matrix_init_APdmm
.extern .func  (.param .b32 func_retval0) vprintf
(
	.param .b64 vprintf_param_0,
	.param .b64 vprintf_param_1
)
;
.global .align 1 .b8 $str[73] = {73, 110, 99, 111, 114, 114, 101, 99, 116, 32, 114, 101, 115, 117, 108, 116, 32, 97, 116, 32, 114, 111, 119, 32, 37, 108, 117, 32, 99, 111, 108, 32, 37, 108, 117, 58, 32, 99, 111, 114, 114, 101, 99, 116, 32, 105, 115, 32, 37, 46, 48, 102, 44, 32, 98, 117, 116, 32, 111, 98, 115, 101, 114, 118, 101, 100, 32, 37, 46, 48, 102, 10};

.visible .entry _Z13matrix_init_APdmm(
	.param .u64 .ptr .align 1 _Z13matrix_init_APdmm_param_0,
	.param .u64 _Z13matrix_init_APdmm_param_1,
	.param .u64 _Z13matrix_init_APdmm_param_2
)
{
	.reg .pred 	%p<2>;
	.reg .b32 	%r<10>;
	.reg .b64 	%rd<14>;
	.reg .b64 	%fd<2>;

	ld.param.u64 	%rd3, [_Z13matrix_init_APdmm_param_0];
	ld.param.u64 	%rd5, [_Z13matrix_init_APdmm_param_1];
	ld.param.u64 	%rd4, [_Z13matrix_init_APdmm_param_2];
	mov.u32 	%r1, %ctaid.x;
	mov.u32 	%r2, %ntid.x;
	mov.u32 	%r3, %tid.x;
	mad.lo.s32 	%r4, %r1, %r2, %r3;
	cvt.u64.u32 	%rd1, %r4;
	mov.u32 	%r5, %ctaid.y;
	mov.u32 	%r6, %ntid.y;
	mov.u32 	%r7, %tid.y;
	mad.lo.s32 	%r8, %r5, %r6, %r7;
	cvt.u64.u32 	%rd2, %r8;
	max.u64 	%rd7, %rd1, %rd2;
	setp.ge.u64 	%p1, %rd7, %rd5;
	@%p1 bra 	$L__BB0_2;
	cvta.to.global.u64 	%rd8, %rd3;
	shl.b64 	%rd9, %rd2, 1;
	mad.lo.s64 	%rd10, %rd1, 7, %rd9;
	cvt.rn.f64.u64 	%fd1, %rd10;
	mad.lo.s64 	%rd11, %rd4, %rd2, %rd1;
	shl.b64 	%rd12, %rd11, 3;
	add.s64 	%rd13, %rd8, %rd12;
	st.global.f64 	[%rd13], %fd1;
$L__BB0_2:
	ret;

}
	// .globl	_Z13matrix_init_BPdmm
.visible .entry _Z13matrix_init_BPdmm(
	.param .u64 .ptr .align 1 _Z13matrix_init_BPdmm_param_0,
	.param .u64 _Z13matrix_init_BPdmm_param_1,
	.param .u64 _Z13matrix_init_BPdmm_param_2
)
{
	.reg .pred 	%p<2>;
	.reg .b32 	%r<10>;
	.reg .b64 	%rd<14>;
	.reg .b64 	%fd<2>;

	ld.param.u64 	%rd3, [_Z13matrix_init_BPdmm_param_0];
	ld.param.u64 	%rd5, [_Z13matrix_init_BPdmm_param_1];
	ld.param.u64 	%rd4, [_Z13matrix_init_BPdmm_param_2];
	mov.u32 	%r1, %ctaid.x;
	mov.u32 	%r2, %ntid.x;
	mov.u32 	%r3, %tid.x;
	mad.lo.s32 	%r4, %r1, %r2, %r3;
	cvt.u64.u32 	%rd1, %r4;
	mov.u32 	%r5, %ctaid.y;
	mov.u32 	%r6, %ntid.y;
	mov.u32 	%r7, %tid.y;
	mad.lo.s32 	%r8, %r5, %r6, %r7;
	cvt.u64.u32 	%rd2, %r8;
	max.u64 	%rd7, %rd1, %rd2;
	setp.ge.u64 	%p1, %rd7, %rd5;
	@%p1 bra 	$L__BB1_2;
	cvta.to.global.u64 	%rd8, %rd3;
	mul.lo.s64 	%rd9, %rd1, 3;
	mad.lo.s64 	%rd10, %rd2, 5, %rd9;
	cvt.rn.f64.u64 	%fd1, %rd10;
	mad.lo.s64 	%rd11, %rd4, %rd2, %rd1;
	shl.b64 	%rd12, %rd11, 3;
	add.s64 	%rd13, %rd8, %rd12;
	st.global.f64 	[%rd13], %fd1;
$L__BB1_2:
	ret;

}
	// .globl	_Z14matrix_check_CPdmmPy
.visible .entry _Z14matrix_check_CPdmmPy(
	.param .u64 .ptr .align 1 _Z14matrix_check_CPdmmPy_param_0,
	.param .u64 _Z14matrix_check_CPdmmPy_param_1,
	.param .u64 _Z14matrix_check_CPdmmPy_param_2,
	.param .u64 .ptr .align 1 _Z14matrix_check_CPdmmPy_param_3
)
{
	.local .align 16 .b8 	__local_depot2[32];
	.reg .b64 	%SP;
	.reg .b64 	%SPL;
	.reg .pred 	%p<4>;
	.reg .b32 	%r<16>;
	.reg .b64 	%rd<19>;
	.reg .b64 	%fd<22>;

	mov.u64 	%SPL, __local_depot2;
	cvta.local.u64 	%SP, %SPL;
	ld.param.u64 	%rd3, [_Z14matrix_check_CPdmmPy_param_0];
	ld.param.u64 	%rd7, [_Z14matrix_check_CPdmmPy_param_1];
	ld.param.u64 	%rd5, [_Z14matrix_check_CPdmmPy_param_2];
	ld.param.u64 	%rd6, [_Z14matrix_check_CPdmmPy_param_3];
	mov.u32 	%r1, %ctaid.x;
	mov.u32 	%r2, %ntid.x;
	mov.u32 	%r3, %tid.x;
	mad.lo.s32 	%r4, %r1, %r2, %r3;
	cvt.u64.u32 	%rd1, %r4;
	mov.u32 	%r5, %ctaid.y;
	mov.u32 	%r6, %ntid.y;
	mov.u32 	%r7, %tid.y;
	mad.lo.s32 	%r8, %r5, %r6, %r7;
	cvt.u64.u32 	%rd2, %r8;
	max.u64 	%rd8, %rd1, %rd2;
	setp.ge.u64 	%p1, %rd8, %rd7;
	@%p1 bra 	$L__BB2_4;
	cvt.u32.u64 	%r10, %rd2;
	cvt.u32.u64 	%r11, %rd1;
	cvta.to.global.u64 	%rd9, %rd3;
	cvt.rn.f64.u32 	%fd3, %r11;
	cvt.rn.f64.u64 	%fd4, %rd7;
	mul.lo.s32 	%r12, %r10, 6;
	cvt.rn.f64.u32 	%fd5, %r12;
	mul.f64 	%fd6, %fd3, %fd5;
	mul.lo.s32 	%r13, %r10, 10;
	cvt.rn.f64.u32 	%fd7, %r13;
	fma.rn.f64 	%fd8, %fd3, 0d4035000000000000, %fd7;
	mul.f64 	%fd9, %fd8, %fd4;
	add.f64 	%fd10, %fd4, 0dBFF0000000000000;
	mul.f64 	%fd11, %fd10, %fd9;
	mul.f64 	%fd12, %fd11, 0d3FE0000000000000;
	fma.rn.f64 	%fd13, %fd6, %fd4, %fd12;
	mul.f64 	%fd14, %fd4, 0d4041800000000000;
	mul.f64 	%fd15, %fd14, %fd10;
	fma.rn.f64 	%fd16, %fd4, 0d4000000000000000, 0dBFF0000000000000;
	mul.f64 	%fd17, %fd15, %fd16;
	div.rn.f64 	%fd18, %fd17, 0d4018000000000000;
	add.f64 	%fd1, %fd18, %fd13;
	mad.lo.s64 	%rd10, %rd5, %rd2, %rd1;
	shl.b64 	%rd11, %rd10, 3;
	add.s64 	%rd12, %rd9, %rd11;
	ld.global.f64 	%fd2, [%rd12];
	sub.f64 	%fd19, %fd1, %fd2;
	abs.f64 	%fd20, %fd19;
	div.rn.f64 	%fd21, %fd20, %fd1;
	setp.leu.f64 	%p2, %fd21, 0d3EB0C6F7A0B5ED8D;
	@%p2 bra 	$L__BB2_4;
	cvta.to.global.u64 	%rd13, %rd6;
	atom.global.add.u64 	%rd14, [%rd13], 1;
	setp.gt.u64 	%p3, %rd14, 4;
	@%p3 bra 	$L__BB2_4;
	add.u64 	%rd15, %SP, 0;
	add.u64 	%rd16, %SPL, 0;
	st.local.v2.u64 	[%rd16], {%rd2, %rd1};
	st.local.v2.f64 	[%rd16+16], {%fd1, %fd2};
	mov.u64 	%rd17, $str;
	cvta.global.u64 	%rd18, %rd17;
	{ // callseq 0, 0
	.param .b64 param0;
	st.param.b64 	[param0], %rd18;
	.param .b64 param1;
	st.param.b64 	[param1], %rd15;
	.param .b32 retval0;
	call.uni (retval0), 
	vprintf, 
	(
	param0, 
	param1
	);
	ld.param.b32 	%r14, [retval0];
	} // callseq 0
$L__BB2_4:
	ret;

}
	// .globl	_Z13mat_mul_naivePdS_S_mm
.visible .entry _Z13mat_mul_naivePdS_S_mm(
	.param .u64 .ptr .align 1 _Z13mat_mul_naivePdS_S_mm_param_0,
	.param .u64 .ptr .align 1 _Z13mat_mul_naivePdS_S_mm_param_1,
	.param .u64 .ptr .align 1 _Z13mat_mul_naivePdS_S_mm_param_2,
	.param .u64 _Z13mat_mul_naivePdS_S_mm_param_3,
	.param .u64 _Z13mat_mul_naivePdS_S_mm_param_4
)
{


	ret;

}
	// .globl	_Z13mat_mul_tiledPdS_S_mm
.visible .entry _Z13mat_mul_tiledPdS_S_mm(
	.param .u64 .ptr .align 1 _Z13mat_mul_tiledPdS_S_mm_param_0,
	.param .u64 .ptr .align 1 _Z13mat_mul_tiledPdS_S_mm_param_1,
	.param .u64 .ptr .align 1 _Z13mat_mul_tiledPdS_S_mm_param_2,
	.param .u64 _Z13mat_mul_tiledPdS_S_mm_param_3,
	.param .u64 _Z13mat_mul_tiledPdS_S_mm_param_4
)
{


	ret;

}


// ===== COMPILED SASS (sm_100) =====

	.target	sm_100

	.elftype	@"ET_EXEC"


//--------------------- .note.nv.tkinfo           --------------------------
	.section	.note.nv.tkinfo,"",@"SHT_NOTE"
	.sectionflags	@"SHF_NOTE_NV_TKINFO"
	.tkinfo
        /*0018*/ 	.word	0x00000002
        /*0030*/ 	.string	""
        /*0030*/ 	.string	"ptxas"
        /*0030*/ 	.string	"Cuda compilation tools, release 13.0, V13.0.88"
        /*0030*/ 	.string	"Build cuda_13.0.r13.0/compiler.36424714_0"
        /*0030*/ 	.string	"-arch sm_100 -m 64 "



//--------------------- .note.nv.cuinfo           --------------------------
	.section	.note.nv.cuinfo,"",@"SHT_NOTE"
	.sectionflags	@"SHF_NOTE_NV_CUINFO"
        /*0018*/ 	.short	0x0002
        /*001a*/ 	.short	0x0064
        /*001c*/ 	.short	0x0082
	.zero		2


//--------------------- .nv.info                  --------------------------
	.section	.nv.info,"",@"SHT_CUDA_INFO"
	.align	4


	//----- nvinfo : EIATTR_REGCOUNT
	.align		4
        /*0000*/ 	.byte	0x04, 0x2f
        /*0002*/ 	.short	(.L_2 - .L_1)
	.align		4
.L_1:
        /*0004*/ 	.word	index@(_Z13matrix_init_APdmm)
        /*0008*/ 	.word	0x0000000a


	//----- nvinfo : EIATTR_FRAME_SIZE
	.align		4
.L_2:
        /*000c*/ 	.byte	0x04, 0x11
        /*000e*/ 	.short	(.L_4 - .L_3)
	.align		4
.L_3:
        /*0010*/ 	.word	index@(_Z13matrix_init_APdmm)
        /*0014*/ 	.word	0x00000000


	//----- nvinfo : EIATTR_REGCOUNT
	.align		4
.L_4:
        /*0018*/ 	.byte	0x04, 0x2f
        /*001a*/ 	.short	(.L_6 - .L_5)
	.align		4
.L_5:
        /*001c*/ 	.word	index@(_Z13matrix_init_BPdmm)
        /*0020*/ 	.word	0x0000000a


	//----- nvinfo : EIATTR_FRAME_SIZE
	.align		4
.L_6:
        /*0024*/ 	.byte	0x04, 0x11
        /*0026*/ 	.short	(.L_8 - .L_7)
	.align		4
.L_7:
        /*0028*/ 	.word	index@(_Z13matrix_init_BPdmm)
        /*002c*/ 	.word	0x00000000


	//----- nvinfo : EIATTR_REGCOUNT
	.align		4
.L_8:
        /*0030*/ 	.byte	0x04, 0x2f
        /*0032*/ 	.short	(.L_10 - .L_9)
	.align		4
.L_9:
        /*0034*/ 	.word	index@(_Z14matrix_check_CPdmmPy)
        /*0038*/ 	.word	0x0000001f


	//----- nvinfo : EIATTR_FRAME_SIZE
	.align		4
.L_10:
        /*003c*/ 	.byte	0x04, 0x11
        /*003e*/ 	.short	(.L_12 - .L_11)
	.align		4
.L_11:
        /*0040*/ 	.word	index@($__internal_0_$__cuda_sm20_div_rn_f64_full)
        /*0044*/ 	.word	0x00000020


	//----- nvinfo : EIATTR_FRAME_SIZE
	.align		4
.L_12:
        /*0048*/ 	.byte	0x04, 0x11
        /*004a*/ 	.short	(.L_14 - .L_13)
	.align		4
.L_13:
        /*004c*/ 	.word	index@(_Z14matrix_check_CPdmmPy)
        /*0050*/ 	.word	0x00000020


	//----- nvinfo : EIATTR_REGCOUNT
	.align		4
.L_14:
        /*0054*/ 	.byte	0x04, 0x2f
        /*0056*/ 	.short	(.L_16 - .L_15)
	.align		4
.L_15:
        /*0058*/ 	.word	index@(_Z13mat_mul_naivePdS_S_mm)
        /*005c*/ 	.word	0x00000004


	//----- nvinfo : EIATTR_FRAME_SIZE
	.align		4
.L_16:
        /*0060*/ 	.byte	0x04, 0x11
        /*0062*/ 	.short	(.L_18 - .L_17)
	.align		4
.L_17:
        /*0064*/ 	.word	index@(_Z13mat_mul_naivePdS_S_mm)
        /*0068*/ 	.word	0x00000000


	//----- nvinfo : EIATTR_REGCOUNT
	.align		4
.L_18:
        /*006c*/ 	.byte	0x04, 0x2f
        /*006e*/ 	.short	(.L_20 - .L_19)
	.align		4
.L_19:
        /*0070*/ 	.word	index@(_Z13mat_mul_tiledPdS_S_mm)
        /*0074*/ 	.word	0x00000004


	//----- nvinfo : EIATTR_FRAME_SIZE
	.align		4
.L_20:
        /*0078*/ 	.byte	0x04, 0x11
        /*007a*/ 	.short	(.L_22 - .L_21)
	.align		4
.L_21:
        /*007c*/ 	.word	index@(_Z13mat_mul_tiledPdS_S_mm)
        /*0080*/ 	.word	0x00000000


	//----- nvinfo : EIATTR_MIN_STACK_SIZE
	.align		4
.L_22:
        /*0084*/ 	.byte	0x04, 0x12
        /*0086*/ 	.short	(.L_24 - .L_23)
	.align		4
.L_23:
        /*0088*/ 	.word	index@(_Z13mat_mul_tiledPdS_S_mm)
        /*008c*/ 	.word	0x00000000


	//----- nvinfo : EIATTR_MIN_STACK_SIZE
	.align		4
.L_24:
        /*0090*/ 	.byte	0x04, 0x12
        /*0092*/ 	.short	(.L_26 - .L_25)
	.align		4
.L_25:
        /*0094*/ 	.word	index@(_Z13mat_mul_naivePdS_S_mm)
        /*0098*/ 	.word	0x00000000


	//----- nvinfo : EIATTR_MIN_STACK_SIZE
	.align		4
.L_26:
        /*009c*/ 	.byte	0x04, 0x12
        /*009e*/ 	.short	(.L_28 - .L_27)
	.align		4
.L_27:
        /*00a0*/ 	.word	index@(_Z14matrix_check_CPdmmPy)
        /*00a4*/ 	.word	0x00000020


	//----- nvinfo : EIATTR_MIN_STACK_SIZE
	.align		4
.L_28:
        /*00a8*/ 	.byte	0x04, 0x12
        /*00aa*/ 	.short	(.L_30 - .L_29)
	.align		4
.L_29:
        /*00ac*/ 	.word	index@(_Z13matrix_init_BPdmm)
        /*00b0*/ 	.word	0x00000000


	//----- nvinfo : EIATTR_MIN_STACK_SIZE
	.align		4
.L_30:
        /*00b4*/ 	.byte	0x04, 0x12
        /*00b6*/ 	.short	(.L_32 - .L_31)
	.align		4
.L_31:
        /*00b8*/ 	.word	index@(_Z13matrix_init_APdmm)
        /*00bc*/ 	.word	0x00000000
.L_32:


//--------------------- .nv.compat                --------------------------
	.section	.nv.compat,"",@"SHT_CUDA_COMPAT_INFO"
	.align	4
        /*0000*/ 	.byte	0x02, 0x09, 0x00, 0x00, 0x02, 0x02, 0x01, 0x00, 0x02, 0x05, 0x05, 0x00, 0x03, 0x07, 0x01, 0x01
        /*0010*/ 	.byte	0x02, 0x03, 0x00, 0x00, 0x02, 0x06, 0x01, 0x00, 0x04, 0x0b, 0x08, 0x00, 0x01, 0x00, 0x00, 0x00
        /*0020*/ 	.byte	0x00, 0x00, 0x00, 0x00


//--------------------- .nv.info._Z13mat_mul_tiledPdS_S_mm --------------------------
	.section	.nv.info._Z13mat_mul_tiledPdS_S_mm,"",@"SHT_CUDA_INFO"
	.sectionflags	@""
	.align	4


	//----- nvinfo : EIATTR_CUDA_API_VERSION
	.align		4
        /*0000*/ 	.byte	0x04, 0x37
        /*0002*/ 	.short	(.L_34 - .L_33)
.L_33:
        /*0004*/ 	.word	0x00000082


	//----- nvinfo : EIATTR_KPARAM_INFO
	.align		4
.L_34:
        /*0008*/ 	.byte	0x04, 0x17
        /*000a*/ 	.short	(.L_36 - .L_35)
.L_35:
        /*000c*/ 	.word	0x00000000
        /*0010*/ 	.short	0x0004
        /*0012*/ 	.short	0x0020
        /*0014*/ 	.byte	0x00, 0xf0, 0x21, 0x00


	//----- nvinfo : EIATTR_KPARAM_INFO
	.align		4
.L_36:
        /*0018*/ 	.byte	0x04, 0x17
        /*001a*/ 	.short	(.L_38 - .L_37)
.L_37:
        /*001c*/ 	.word	0x00000000
        /*0020*/ 	.short	0x0003
        /*0022*/ 	.short	0x0018
        /*0024*/ 	.byte	0x00, 0xf0, 0x21, 0x00


	//----- nvinfo : EIATTR_KPARAM_INFO
	.align		4
.L_38:
        /*0028*/ 	.byte	0x04, 0x17
        /*002a*/ 	.short	(.L_40 - .L_39)
.L_39:
        /*002c*/ 	.word	0x00000000
        /*0030*/ 	.short	0x0002
        /*0032*/ 	.short	0x0010
        /*0034*/ 	.byte	0x00, 0xf5, 0x21, 0x00


	//----- nvinfo : EIATTR_KPARAM_INFO
	.align		4
.L_40:
        /*0038*/ 	.byte	0x04, 0x17
        /*003a*/ 	.short	(.L_42 - .L_41)
.L_41:
        /*003c*/ 	.word	0x00000000
        /*0040*/ 	.short	0x0001
        /*0042*/ 	.short	0x0008
        /*0044*/ 	.byte	0x00, 0xf5, 0x21, 0x00


	//----- nvinfo : EIATTR_KPARAM_INFO
	.align		4
.L_42:
        /*0048*/ 	.byte	0x04, 0x17
        /*004a*/ 	.short	(.L_44 - .L_43)
.L_43:
        /*004c*/ 	.word	0x00000000
        /*0050*/ 	.short	0x0000
        /*0052*/ 	.short	0x0000
        /*0054*/ 	.byte	0x00, 0xf5, 0x21, 0x00


	//----- nvinfo : EIATTR_SPARSE_MMA_MASK
	.align		4
.L_44:
        /*0058*/ 	.byte	0x03, 0x50
        /*005a*/ 	.short	0x0000


	//----- nvinfo : EIATTR_MAXREG_COUNT
	.align		4
        /*005c*/ 	.byte	0x03, 0x1b
        /*005e*/ 	.short	0x00ff


	//----- nvinfo : EIATTR_MERCURY_ISA_VERSION
	.align		4
        /*0060*/ 	.byte	0x03, 0x5f
        /*0062*/ 	.short	0x0101


	//----- nvinfo : EIATTR_VRC_CTA_INIT_COUNT
	.align		4
        /*0064*/ 	.byte	0x02, 0x4a
	.zero		1
	.zero		1


	//----- nvinfo : EIATTR_EXIT_INSTR_OFFSETS
	.align		4
        /*0068*/ 	.byte	0x04, 0x1c
        /*006a*/ 	.short	(.L_46 - .L_45)


	//   ....[0]....
.L_45:
        /*006c*/ 	.word	0x00000010


	//----- nvinfo : EIATTR_CBANK_PARAM_SIZE
	.align		4
.L_46:
        /*0070*/ 	.byte	0x03, 0x19
        /*0072*/ 	.short	0x0028


	//----- nvinfo : EIATTR_PARAM_CBANK
	.align		4
        /*0074*/ 	.byte	0x04, 0x0a
        /*0076*/ 	.short	(.L_48 - .L_47)
	.align		4
.L_47:
        /*0078*/ 	.word	index@(.nv.constant0._Z13mat_mul_tiledPdS_S_mm)
        /*007c*/ 	.short	0x0380
        /*007e*/ 	.short	0x0028


	//----- nvinfo : EIATTR_SW_WAR
	.align		4
.L_48:
        /*0080*/ 	.byte	0x04, 0x36
        /*0082*/ 	.short	(.L_50 - .L_49)
.L_49:
        /*0084*/ 	.word	0x00000008
.L_50:


//--------------------- .nv.info._Z13mat_mul_naivePdS_S_mm --------------------------
	.section	.nv.info._Z13mat_mul_naivePdS_S_mm,"",@"SHT_CUDA_INFO"
	.sectionflags	@""
	.align	4


	//----- nvinfo : EIATTR_CUDA_API_VERSION
	.align		4
        /*0000*/ 	.byte	0x04, 0x37
        /*0002*/ 	.short	(.L_52 - .L_51)
.L_51:
        /*0004*/ 	.word	0x00000082


	//----- nvinfo : EIATTR_KPARAM_INFO
	.align		4
.L_52:
        /*0008*/ 	.byte	0x04, 0x17
        /*000a*/ 	.short	(.L_54 - .L_53)
.L_53:
        /*000c*/ 	.word	0x00000000
        /*0010*/ 	.short	0x0004
        /*0012*/ 	.short	0x0020
        /*0014*/ 	.byte	0x00, 0xf0, 0x21, 0x00


	//----- nvinfo : EIATTR_KPARAM_INFO
	.align		4
.L_54:
        /*0018*/ 	.byte	0x04, 0x17
        /*001a*/ 	.short	(.L_56 - .L_55)
.L_55:
        /*001c*/ 	.word	0x00000000
        /*0020*/ 	.short	0x0003
        /*0022*/ 	.short	0x0018
        /*0024*/ 	.byte	0x00, 0xf0, 0x21, 0x00


	//----- nvinfo : EIATTR_KPARAM_INFO
	.align		4
.L_56:
        /*0028*/ 	.byte	0x04, 0x17
        /*002a*/ 	.short	(.L_58 - .L_57)
.L_57:
        /*002c*/ 	.word	0x00000000
        /*0030*/ 	.short	0x0002
        /*0032*/ 	.short	0x0010
        /*0034*/ 	.byte	0x00, 0xf5, 0x21, 0x00


	//----- nvinfo : EIATTR_KPARAM_INFO
	.align		4
.L_58:
        /*0038*/ 	.byte	0x04, 0x17
        /*003a*/ 	.short	(.L_60 - .L_59)
.L_59:
        /*003c*/ 	.word	0x00000000
        /*0040*/ 	.short	0x0001
        /*0042*/ 	.short	0x0008
        /*0044*/ 	.byte	0x00, 0xf5, 0x21, 0x00


	//----- nvinfo : EIATTR_KPARAM_INFO
	.align		4
.L_60:
        /*0048*/ 	.byte	0x04, 0x17
        /*004a*/ 	.short	(.L_62 - .L_61)
.L_61:
        /*004c*/ 	.word	0x00000000
        /*0050*/ 	.short	0x0000
        /*0052*/ 	.short	0x0000
        /*0054*/ 	.byte	0x00, 0xf5, 0x21, 0x00


	//----- nvinfo : EIATTR_SPARSE_MMA_MASK
	.align		4
.L_62:
        /*0058*/ 	.byte	0x03, 0x50
        /*005a*/ 	.short	0x0000


	//----- nvinfo : EIATTR_MAXREG_COUNT
	.align		4
        /*005c*/ 	.byte	0x03, 0x1b
        /*005e*/ 	.short	0x00ff


	//----- nvinfo : EIATTR_MERCURY_ISA_VERSION
	.align		4
        /*0060*/ 	.byte	0x03, 0x5f
        /*0062*/ 	.short	0x0101


	//----- nvinfo : EIATTR_VRC_CTA_INIT_COUNT
	.align		4
        /*0064*/ 	.byte	0x02, 0x4a
	.zero		1
	.zero		1


	//----- nvinfo : EIATTR_EXIT_INSTR_OFFSETS
	.align		4
        /*0068*/ 	.byte	0x04, 0x1c
        /*006a*/ 	.short	(.L_64 - .L_63)


	//   ....[0]....
.L_63:
        /*006c*/ 	.word	0x00000010


	//----- nvinfo : EIATTR_CBANK_PARAM_SIZE
	.align		4
.L_64:
        /*0070*/ 	.byte	0x03, 0x19
        /*0072*/ 	.short	0x0028


	//----- nvinfo : EIATTR_PARAM_CBANK
	.align		4
        /*0074*/ 	.byte	0x04, 0x0a
        /*0076*/ 	.short	(.L_66 - .L_65)
	.align		4
.L_65:
        /*0078*/ 	.word	index@(.nv.constant0._Z13mat_mul_naivePdS_S_mm)
        /*007c*/ 	.short	0x0380
        /*007e*/ 	.short	0x0028


	//----- nvinfo : EIATTR_SW_WAR
	.align		4
.L_66:
        /*0080*/ 	.byte	0x04, 0x36
        /*0082*/ 	.short	(.L_68 - .L_67)
.L_67:
        /*0084*/ 	.word	0x00000008
.L_68:


//--------------------- .nv.info._Z14matrix_check_CPdmmPy --------------------------
	.section	.nv.info._Z14matrix_check_CPdmmPy,"",@"SHT_CUDA_INFO"
	.sectionflags	@""
	.align	4


	//----- nvinfo : EIATTR_CUDA_API_VERSION
	.align		4
        /*0000*/ 	.byte	0x04, 0x37
        /*0002*/ 	.short	(.L_70 - .L_69)
.L_69:
        /*0004*/ 	.word	0x00000082


	//----- nvinfo : EIATTR_KPARAM_INFO
	.align		4
.L_70:
        /*0008*/ 	.byte	0x04, 0x17
        /*000a*/ 	.short	(.L_72 - .L_71)
.L_71:
        /*000c*/ 	.word	0x00000000
        /*0010*/ 	.short	0x0003
        /*0012*/ 	.short	0x0018
        /*0014*/ 	.byte	0x00, 0xf5, 0x21, 0x00


	//----- nvinfo : EIATTR_KPARAM_INFO
	.align		4
.L_72:
        /*0018*/ 	.byte	0x04, 0x17
        /*001a*/ 	.short	(.L_74 - .L_73)
.L_73:
        /*001c*/ 	.word	0x00000000
        /*0020*/ 	.short	0x0002
        /*0022*/ 	.short	0x0010
        /*0024*/ 	.byte	0x00, 0xf0, 0x21, 0x00


	//----- nvinfo : EIATTR_KPARAM_INFO
	.align		4
.L_74:
        /*0028*/ 	.byte	0x04, 0x17
        /*002a*/ 	.short	(.L_76 - .L_75)
.L_75:
        /*002c*/ 	.word	0x00000000
        /*0030*/ 	.short	0x0001
        /*0032*/ 	.short	0x0008
        /*0034*/ 	.byte	0x00, 0xf0, 0x21, 0x00


	//----- nvinfo : EIATTR_KPARAM_INFO
	.align		4
.L_76:
        /*0038*/ 	.byte	0x04, 0x17
        /*003a*/ 	.short	(.L_78 - .L_77)
.L_77:
        /*003c*/ 	.word	0x00000000
        /*0040*/ 	.short	0x0000
        /*0042*/ 	.short	0x0000
        /*0044*/ 	.byte	0x00, 0xf5, 0x21, 0x00


	//----- nvinfo : EIATTR_SPARSE_MMA_MASK
	.align		4
.L_78:
        /*0048*/ 	.byte	0x03, 0x50
        /*004a*/ 	.short	0x0000


	//----- nvinfo : EIATTR_MAXREG_COUNT
	.align		4
        /*004c*/ 	.byte	0x03, 0x1b
        /*004e*/ 	.short	0x00ff


	//----- nvinfo : EIATTR_EXTERNS
	.align		4
        /*0050*/ 	.byte	0x04, 0x0f
        /*0052*/ 	.short	(.L_80 - .L_79)


	//   ....[0]....
	.align		4
.L_79:
        /*0054*/ 	.word	index@(vprintf)


	//----- nvinfo : EIATTR_MERCURY_ISA_VERSION
	.align		4
.L_80:
        /*0058*/ 	.byte	0x03, 0x5f
        /*005a*/ 	.short	0x0101


	//----- nvinfo : EIATTR_INT_WARP_WIDE_INSTR_OFFSETS
	.align		4
        /*005c*/ 	.byte	0x04, 0x31
        /*005e*/ 	.short	(.L_82 - .L_81)


	//   ....[0]....
.L_81:
        /*0060*/ 	.word	0x000006a0


	//   ....[1]....
        /*0064*/ 	.word	0x000007a0


	//   ....[2]....
        /*0068*/ 	.word	0x000007b0


	//----- nvinfo : EIATTR_VRC_CTA_INIT_COUNT
	.align		4
.L_82:
        /*006c*/ 	.byte	0x02, 0x4a
	.zero		1
	.zero		1


	//----- nvinfo : EIATTR_SYSCALL_OFFSETS
	.align		4
        /*0070*/ 	.byte	0x04, 0x46
        /*0072*/ 	.short	(.L_84 - .L_83)


	//   ....[0]....
.L_83:
        /*0074*/ 	.word	0x000008d0


	//----- nvinfo : EIATTR_EXIT_INSTR_OFFSETS
	.align		4
.L_84:
        /*0078*/ 	.byte	0x04, 0x1c
        /*007a*/ 	.short	(.L_86 - .L_85)


	//   ....[0]....
.L_85:
        /*007c*/ 	.word	0x00000140


	//   ....[1]....
        /*0080*/ 	.word	0x00000680


	//   ....[2]....
        /*0084*/ 	.word	0x00000800


	//   ....[3]....
        /*0088*/ 	.word	0x000008e0


	//----- nvinfo : EIATTR_CRS_STACK_SIZE
	.align		4
.L_86:
        /*008c*/ 	.byte	0x04, 0x1e
        /*008e*/ 	.short	(.L_88 - .L_87)
.L_87:
        /*0090*/ 	.word	0x00000000


	//----- nvinfo : EIATTR_CBANK_PARAM_SIZE
	.align		4
.L_88:
        /*0094*/ 	.byte	0x03, 0x19
        /*0096*/ 	.short	0x0020


	//----- nvinfo : EIATTR_PARAM_CBANK
	.align		4
        /*0098*/ 	.byte	0x04, 0x0a
        /*009a*/ 	.short	(.L_90 - .L_89)
	.align		4
.L_89:
        /*009c*/ 	.word	index@(.nv.constant0._Z14matrix_check_CPdmmPy)
        /*00a0*/ 	.short	0x0380
        /*00a2*/ 	.short	0x0020


	//----- nvinfo : EIATTR_SW_WAR
	.align		4
.L_90:
        /*00a4*/ 	.byte	0x04, 0x36
        /*00a6*/ 	.short	(.L_92 - .L_91)
.L_91:
        /*00a8*/ 	.word	0x00000008
.L_92:


//--------------------- .nv.info._Z13matrix_init_BPdmm --------------------------
	.section	.nv.info._Z13matrix_init_BPdmm,"",@"SHT_CUDA_INFO"
	.sectionflags	@""
	.align	4


	//----- nvinfo : EIATTR_CUDA_API_VERSION
	.align		4
        /*0000*/ 	.byte	0x04, 0x37
        /*0002*/ 	.short	(.L_94 - .L_93)
.L_93:
        /*0004*/ 	.word	0x00000082


	//----- nvinfo : EIATTR_KPARAM_INFO
	.align		4
.L_94:
        /*0008*/ 	.byte	0x04, 0x17
        /*000a*/ 	.short	(.L_96 - .L_95)
.L_95:
        /*000c*/ 	.word	0x00000000
        /*0010*/ 	.short	0x0002
        /*0012*/ 	.short	0x0010
        /*0014*/ 	.byte	0x00, 0xf0, 0x21, 0x00


	//----- nvinfo : EIATTR_KPARAM_INFO
	.align		4
.L_96:
        /*0018*/ 	.byte	0x04, 0x17
        /*001a*/ 	.short	(.L_98 - .L_97)
.L_97:
        /*001c*/ 	.word	0x00000000
        /*0020*/ 	.short	0x0001
        /*0022*/ 	.short	0x0008
        /*0024*/ 	.byte	0x00, 0xf0, 0x21, 0x00


	//----- nvinfo : EIATTR_KPARAM_INFO
	.align		4
.L_98:
        /*0028*/ 	.byte	0x04, 0x17
        /*002a*/ 	.short	(.L_100 - .L_99)
.L_99:
        /*002c*/ 	.word	0x00000000
        /*0030*/ 	.short	0x0000
        /*0032*/ 	.short	0x0000
        /*0034*/ 	.byte	0x00, 0xf5, 0x21, 0x00


	//----- nvinfo : EIATTR_SPARSE_MMA_MASK
	.align		4
.L_100:
        /*0038*/ 	.byte	0x03, 0x50
        /*003a*/ 	.short	0x0000


	//----- nvinfo : EIATTR_MAXREG_COUNT
	.align		4
        /*003c*/ 	.byte	0x03, 0x1b
        /*003e*/ 	.short	0x00ff


	//----- nvinfo : EIATTR_MERCURY_ISA_VERSION
	.align		4
        /*0040*/ 	.byte	0x03, 0x5f
        /*0042*/ 	.short	0x0101


	//----- nvinfo : EIATTR_VRC_CTA_INIT_COUNT
	.align		4
        /*0044*/ 	.byte	0x02, 0x4a
	.zero		1
	.zero		1


	//----- nvinfo : EIATTR_EXIT_INSTR_OFFSETS
	.align		4
        /*0048*/ 	.byte	0x04, 0x1c
        /*004a*/ 	.short	(.L_102 - .L_101)


	//   ....[0]....
.L_101:
        /*004c*/ 	.word	0x000000f0


	//   ....[1]....
        /*0050*/ 	.word	0x000001f0


	//----- nvinfo : EIATTR_CBANK_PARAM_SIZE
	.align		4
.L_102:
        /*0054*/ 	.byte	0x03, 0x19
        /*0056*/ 	.short	0x0018


	//----- nvinfo : EIATTR_PARAM_CBANK
	.align		4
        /*0058*/ 	.byte	0x04, 0x0a
        /*005a*/ 	.short	(.L_104 - .L_103)
	.align		4
.L_103:
        /*005c*/ 	.word	index@(.nv.constant0._Z13matrix_init_BPdmm)
        /*0060*/ 	.short	0x0380
        /*0062*/ 	.short	0x0018


	//----- nvinfo : EIATTR_SW_WAR
	.align		4
.L_104:
        /*0064*/ 	.byte	0x04, 0x36
        /*0066*/ 	.short	(.L_106 - .L_105)
.L_105:
        /*0068*/ 	.word	0x00000008
.L_106:


//--------------------- .nv.info._Z13matrix_init_APdmm --------------------------
	.section	.nv.info._Z13matrix_init_APdmm,"",@"SHT_CUDA_INFO"
	.sectionflags	@""
	.align	4


	//----- nvinfo : EIATTR_CUDA_API_VERSION
	.align		4
        /*0000*/ 	.byte	0x04, 0x37
        /*0002*/ 	.short	(.L_108 - .L_107)
.L_107:
        /*0004*/ 	.word	0x00000082


	//----- nvinfo : EIATTR_KPARAM_INFO
	.align		4
.L_108:
        /*0008*/ 	.byte	0x04, 0x17
        /*000a*/ 	.short	(.L_110 - .L_109)
.L_109:
        /*000c*/ 	.word	0x00000000
        /*0010*/ 	.short	0x0002
        /*0012*/ 	.short	0x0010
        /*0014*/ 	.byte	0x00, 0xf0, 0x21, 0x00


	//----- nvinfo : EIATTR_KPARAM_INFO
	.align		4
.L_110:
        /*0018*/ 	.byte	0x04, 0x17
        /*001a*/ 	.short	(.L_112 - .L_111)
.L_111:
        /*001c*/ 	.word	0x00000000
        /*0020*/ 	.short	0x0001
        /*0022*/ 	.short	0x0008
        /*0024*/ 	.byte	0x00, 0xf0, 0x21, 0x00


	//----- nvinfo : EIATTR_KPARAM_INFO
	.align		4
.L_112:
        /*0028*/ 	.byte	0x04, 0x17
        /*002a*/ 	.short	(.L_114 - .L_113)
.L_113:
        /*002c*/ 	.word	0x00000000
        /*0030*/ 	.short	0x0000
        /*0032*/ 	.short	0x0000
        /*0034*/ 	.byte	0x00, 0xf5, 0x21, 0x00


	//----- nvinfo : EIATTR_SPARSE_MMA_MASK
	.align		4
.L_114:
        /*0038*/ 	.byte	0x03, 0x50
        /*003a*/ 	.short	0x0000


	//----- nvinfo : EIATTR_MAXREG_COUNT
	.align		4
        /*003c*/ 	.byte	0x03, 0x1b
        /*003e*/ 	.short	0x00ff


	//----- nvinfo : EIATTR_MERCURY_ISA_VERSION
	.align		4
        /*0040*/ 	.byte	0x03, 0x5f
        /*0042*/ 	.short	0x0101


	//----- nvinfo : EIATTR_VRC_CTA_INIT_COUNT
	.align		4
        /*0044*/ 	.byte	0x02, 0x4a
	.zero		1
	.zero		1


	//----- nvinfo : EIATTR_EXIT_INSTR_OFFSETS
	.align		4
        /*0048*/ 	.byte	0x04, 0x1c
        /*004a*/ 	.short	(.L_116 - .L_115)


	//   ....[0]....
.L_115:
        /*004c*/ 	.word	0x000000f0


	//   ....[1]....
        /*0050*/ 	.word	0x000001f0


	//----- nvinfo : EIATTR_CBANK_PARAM_SIZE
	.align		4
.L_116:
        /*0054*/ 	.byte	0x03, 0x19
        /*0056*/ 	.short	0x0018


	//----- nvinfo : EIATTR_PARAM_CBANK
	.align		4
        /*0058*/ 	.byte	0x04, 0x0a
        /*005a*/ 	.short	(.L_118 - .L_117)
	.align		4
.L_117:
        /*005c*/ 	.word	index@(.nv.constant0._Z13matrix_init_APdmm)
        /*0060*/ 	.short	0x0380
        /*0062*/ 	.short	0x0018


	//----- nvinfo : EIATTR_SW_WAR
	.align		4
.L_118:
        /*0064*/ 	.byte	0x04, 0x36
        /*0066*/ 	.short	(.L_120 - .L_119)
.L_119:
        /*0068*/ 	.word	0x00000008
.L_120:


//--------------------- .nv.callgraph             --------------------------
	.section	.nv.callgraph,"",@"SHT_CUDA_CALLGRAPH"
	.align	4
	.sectionentsize	8
	.align		4
        /*0000*/ 	.word	0x00000000
	.align		4
        /*0004*/ 	.word	0xffffffff
	.align		4
        /*0008*/ 	.word	index@(_Z14matrix_check_CPdmmPy)
	.align		4
        /*000c*/ 	.word	index@(vprintf)
	.align		4
        /*0010*/ 	.word	0x00000000
	.align		4
        /*0014*/ 	.word	0xfffffffe
	.align		4
        /*0018*/ 	.word	0x00000000
	.align		4
        /*001c*/ 	.word	0xfffffffd
	.align		4
        /*0020*/ 	.word	0x00000000
	.align		4
        /*0024*/ 	.word	0xfffffffc


//--------------------- .nv.constant4             --------------------------
	.section	.nv.constant4,"a",@progbits
	.align	8
	.align		8
.nv.constant4:
        /*0000*/ 	.dword	$str
	.align		8
        /*0008*/ 	.dword	vprintf


//--------------------- .text._Z13mat_mul_tiledPdS_S_mm --------------------------
	.section	.text._Z13mat_mul_tiledPdS_S_mm,"ax",@progbits
	.align	128
        .global         _Z13mat_mul_tiledPdS_S_mm
        .type           _Z13mat_mul_tiledPdS_S_mm,@function
        .size           _Z13mat_mul_tiledPdS_S_mm,(.L_x_15 - _Z13mat_mul_tiledPdS_S_mm)
        .other          _Z13mat_mul_tiledPdS_S_mm,@"STO_CUDA_ENTRY STV_DEFAULT"
_Z13mat_mul_tiledPdS_S_mm:
.text._Z13mat_mul_tiledPdS_S_mm:
[----:B------:R-:W-:Y:S01]  /*0000*/  LDC R1, c[0x0][0x37c] ;  /* 0x0000df00ff017b82 */ /* 0x000fe20000000800 */
[----:B------:R-:W-:Y:S05]  /*0010*/  EXIT ;  /* 0x000000000000794d */ /* 0x000fea0003800000 */
.L_x_0:
[----:B------:R-:W-:-:S00]  /*0020*/  BRA `(.L_x_0) ;  /* 0xfffffffc00fc7947 */ /* 0x000fc0000383ffff */
[----:B------:R-:W-:-:S00]  /*0030*/  NOP ;  /* 0x0000000000007918 */ /* 0x000fc00000000000 */
        /* <DEDUP_REMOVED lines=12> */
.L_x_15:


//--------------------- .text._Z13mat_mul_naivePdS_S_mm --------------------------
	.section	.text._Z13mat_mul_naivePdS_S_mm,"ax",@progbits
	.align	128
        .global         _Z13mat_mul_naivePdS_S_mm
        .type           _Z13mat_mul_naivePdS_S_mm,@function
        .size           _Z13mat_mul_naivePdS_S_mm,(.L_x_16 - _Z13mat_mul_naivePdS_S_mm)
        .other          _Z13mat_mul_naivePdS_S_mm,@"STO_CUDA_ENTRY STV_DEFAULT"
_Z13mat_mul_naivePdS_S_mm:
.text._Z13mat_mul_naivePdS_S_mm:
[----:B------:R-:W-:Y:S01]  /*0000*/  LDC R1, c[0x0][0x37c] ;  /* 0x0000df00ff017b82 */ /* 0x000fe20000000800 */
[----:B------:R-:W-:Y:S05]  /*0010*/  EXIT ;  /* 0x000000000000794d */ /* 0x000fea0003800000 */
.L_x_1:
        /* <DEDUP_REMOVED lines=14> */
.L_x_16:


//--------------------- .text._Z14matrix_check_CPdmmPy --------------------------
	.section	.text._Z14matrix_check_CPdmmPy,"ax",@progbits
	.align	128
        .global         _Z14matrix_check_CPdmmPy
        .type           _Z14matrix_check_CPdmmPy,@function
        .size           _Z14matrix_check_CPdmmPy,(.L_x_14 - _Z14matrix_check_CPdmmPy)
        .other          _Z14matrix_check_CPdmmPy,@"STO_CUDA_ENTRY STV_DEFAULT"
_Z14matrix_check_CPdmmPy:
.text._Z14matrix_check_CPdmmPy:
[----:B------:R-:W0:Y:S01]  /*0000*/  LDC R1, c[0x0][0x37c] ;  /* 0x0000df00ff017b82 */ /* 0x000e220000000800 */
[----:B------:R-:W1:Y:S01]  /*0010*/  S2R R5, SR_TID.X ;  /* 0x0000000000057919 */ /* 0x000e620000002100 */
[----:B------:R-:W2:Y:S06]  /*0020*/  LDCU UR5, c[0x0][0x2fc] ;  /* 0x00005f80ff0577ac */ /* 0x000eac0008000800 */
[----:B------:R-:W1:Y:S01]  /*0030*/  LDC R4, c[0x0][0x360] ;  /* 0x0000d800ff047b82 */ /* 0x000e620000000800 */
[----:B0-----:R-:W-:Y:S01]  /*0040*/  VIADD R1, R1, 0xffffffe0 ;  /* 0xffffffe001017836 */ /* 0x001fe20000000000 */
[----:B------:R-:W0:Y:S01]  /*0050*/  S2R R3, SR_TID.Y ;  /* 0x0000000000037919 */ /* 0x000e220000002200 */
[----:B------:R-:W3:Y:S05]  /*0060*/  LDCU.64 UR8, c[0x0][0x388] ;  /* 0x00007100ff0877ac */ /* 0x000eea0008000a00 */
[----:B------:R-:W1:Y:S08]  /*0070*/  S2UR UR4, SR_CTAID.X ;  /* 0x00000000000479c3 */ /* 0x000e700000002500 */
[----:B------:R-:W0:Y:S08]  /*0080*/  S2UR UR6, SR_CTAID.Y ;  /* 0x00000000000679c3 */ /* 0x000e300000002600 */
[----:B------:R-:W0:Y:S01]  /*0090*/  LDC R2, c[0x0][0x364] ;  /* 0x0000d900ff027b82 */ /* 0x000e220000000800 */
[----:B-1----:R-:W-:Y:S01]  /*00a0*/  IMAD R4, R4, UR4, R5 ;  /* 0x0000000404047c24 */ /* 0x002fe2000f8e0205 */
[----:B------:R-:W1:Y:S01]  /*00b0*/  LDCU UR4, c[0x0][0x2f8] ;  /* 0x00005f00ff0477ac */ /* 0x000e620008000800 */
[----:B0-----:R-:W-:Y:S01]  /*00c0*/  IMAD R2, R2, UR6, R3 ;  /* 0x0000000602027c24 */ /* 0x001fe2000f8e0203 */
[----:B-1----:R-:W-:-:S04]  /*00d0*/  IADD3 R6, P1, PT, R1, UR4, RZ ;  /* 0x0000000401067c10 */ /* 0x002fc8000ff3e0ff */
[----:B------:R-:W-:Y:S01]  /*00e0*/  ISETP.GT.U32.AND P0, PT, R4, R2, PT ;  /* 0x000000020400720c */ /* 0x000fe20003f04070 */
[----:B--2---:R-:W-:-:S03]  /*00f0*/  IMAD.X R7, RZ, RZ, UR5, P1 ;  /* 0x00000005ff077e24 */ /* 0x004fc600088e06ff */
[----:B------:R-:W-:-:S04]  /*0100*/  ISETP.GT.U32.AND.EX P0, PT, RZ, RZ, PT, P0 ;  /* 0x000000ffff00720c */ /* 0x000fc80003f04100 */
[----:B------:R-:W-:-:S04]  /*0110*/  SEL R0, R4, R2, P0 ;  /* 0x0000000204007207 */ /* 0x000fc80000000000 */
[----:B---3--:R-:W-:-:S04]  /*0120*/  ISETP.GE.U32.AND P0, PT, R0, UR8, PT ;  /* 0x0000000800007c0c */ /* 0x008fc8000bf06070 */
[----:B------:R-:W-:-:S13]  /*0130*/  ISETP.GE.U32.AND.EX P0, PT, RZ, UR9, PT, P0 ;  /* 0x00000009ff007c0c */ /* 0x000fda000bf06100 */
[----:B------:R-:W-:Y:S05]  /*0140*/  @P0 EXIT ;  /* 0x000000000000094d */ /* 0x000fea0003800000 */
[----:B------:R-:W0:Y:S01]  /*0150*/  LDCU.64 UR4, c[0x0][0x388] ;  /* 0x00007100ff0477ac */ /* 0x000e220008000a00 */
[----:B------:R-:W1:Y:S01]  /*0160*/  MUFU.RCP64H R13, 6 ;  /* 0x40180000000d7908 */ /* 0x000e620000001800 */
[----:B------:R-:W-:Y:S02]  /*0170*/  IMAD.MOV.U32 R10, RZ, RZ, 0x0 ;  /* 0x00000000ff0a7424 */ /* 0x000fe400078e00ff */
[----:B------:R-:W-:Y:S01]  /*0180*/  IMAD.MOV.U32 R11, RZ, RZ, 0x40180000 ;  /* 0x40180000ff0b7424 */ /* 0x000fe200078e00ff */
[----:B------:R-:W2:Y:S01]  /*0190*/  LDCU.64 UR8, c[0x0][0x358] ;  /* 0x00006b00ff0877ac */ /* 0x000ea20008000a00 */
[----:B------:R-:W-:Y:S02]  /*01a0*/  IMAD.MOV.U32 R12, RZ, RZ, 0x1 ;  /* 0x00000001ff0c7424 */ /* 0x000fe400078e00ff */
[----:B------:R-:W-:Y:S02]  /*01b0*/  IMAD.MOV.U32 R20, RZ, RZ, 0x0 ;  /* 0x00000000ff147424 */ /* 0x000fe400078e00ff */
[----:B------:R-:W-:-:S02]  /*01c0*/  IMAD.MOV.U32 R21, RZ, RZ, 0x40000000 ;  /* 0x40000000ff157424 */ /* 0x000fc400078e00ff */
[----:B------:R-:W-:Y:S01]  /*01d0*/  IMAD R0, R2, 0xa, RZ ;  /* 0x0000000a02007824 */ /* 0x000fe200078e02ff */
[----:B-1----:R-:W-:Y:S01]  /*01e0*/  DFMA R8, R12, -R10, 1 ;  /* 0x3ff000000c08742b */ /* 0x002fe2000000080a */
[----:B0-----:R-:W0:Y:S07]  /*01f0*/  I2F.F64.U64 R14, UR4 ;  /* 0x00000004000e7d12 */ /* 0x001e2e0008301800 */
[----:B------:R-:W-:Y:S02]  /*0200*/  DFMA R16, R8, R8, R8 ;  /* 0x000000080810722b */ /* 0x000fe40000000008 */
[----:B0-----:R-:W-:-:S02]  /*0210*/  DADD R8, R14, -1 ;  /* 0xbff000000e087429 */ /* 0x001fc40000000000 */
[----:B------:R-:W-:-:S04]  /*0220*/  DMUL R18, R14, 35 ;  /* 0x404180000e127828 */ /* 0x000fc80000000000 */
[----:B------:R-:W-:Y:S02]  /*0230*/  DFMA R12, R12, R16, R12 ;  /* 0x000000100c0c722b */ /* 0x000fe4000000000c */
[----:B------:R-:W-:Y:S01]  /*0240*/  DFMA R20, R14, R20, -1 ;  /* 0xbff000000e14742b */ /* 0x000fe20000000014 */
[----:B------:R-:W-:Y:S01]  /*0250*/  I2F.F64.U32 R16, R4 ;  /* 0x0000000400107312 */ /* 0x000fe20000201800 */
[----:B------:R-:W-:-:S04]  /*0260*/  DMUL R22, R8, R18 ;  /* 0x0000001208167228 */ /* 0x000fc80000000000 */
[----:B------:R-:W-:-:S03]  /*0270*/  DFMA R24, R12, -R10, 1 ;  /* 0x3ff000000c18742b */ /* 0x000fc6000000080a */
[----:B------:R-:W0:Y:S01]  /*0280*/  I2F.F64.U32 R18, R0 ;  /* 0x0000000000127312 */ /* 0x000e220000201800 */
[----:B------:R-:W-:-:S04]  /*0290*/  DMUL R10, R22, R20 ;  /* 0x00000014160a7228 */ /* 0x000fc80000000000 */
[----:B------:R-:W-:-:S08]  /*02a0*/  DFMA R12, R12, R24, R12 ;  /* 0x000000180c0c722b */ /* 0x000fd0000000000c */
[----:B------:R-:W-:Y:S01]  /*02b0*/  DMUL R20, R10, R12 ;  /* 0x0000000c0a147228 */ /* 0x000fe20000000000 */
[----:B------:R-:W-:Y:S01]  /*02c0*/  FSETP.GEU.AND P1, PT, |R11|, 6.5827683646048100446e-37, PT ;  /* 0x036000000b00780b */ /* 0x000fe20003f2e200 */
[----:B0-----:R-:W-:Y:S01]  /*02d0*/  DFMA R24, R16, 21, R18 ;  /* 0x403500001018782b */ /* 0x001fe20000000012 */
[----:B------:R-:W-:-:S05]  /*02e0*/  IMAD R18, R2, 0x6, RZ ;  /* 0x0000000602127824 */ /* 0x000fca00078e02ff */
[----:B------:R-:W-:Y:S02]  /*02f0*/  DFMA R22, R20, -6, R10 ;  /* 0xc01800001416782b */ /* 0x000fe4000000000a */
[----:B------:R-:W-:Y:S01]  /*0300*/  DMUL R24, R14, R24 ;  /* 0x000000180e187228 */ /* 0x000fe20000000000 */
[----:B------:R-:W0:Y:S05]  /*0310*/  I2F.F64.U32 R18, R18 ;  /* 0x0000001200127312 */ /* 0x000e2a0000201800 */
[----:B------:R-:W-:Y:S02]  /*0320*/  DFMA R12, R12, R22, R20 ;  /* 0x000000160c0c722b */ /* 0x000fe40000000014 */
[----:B------:R-:W-:-:S08]  /*0330*/  DMUL R24, R24, R8 ;  /* 0x0000000818187228 */ /* 0x000fd00000000000 */
[----:B------:R-:W-:Y:S01]  /*0340*/  FFMA R0, RZ, 2.375, R13 ;  /* 0x40180000ff007823 */ /* 0x000fe2000000000d */
[----:B0-----:R-:W-:Y:S02]  /*0350*/  DMUL R8, R16, R18 ;  /* 0x0000001210087228 */ /* 0x001fe40000000000 */
[----:B------:R-:W-:Y:S02]  /*0360*/  DMUL R24, R24, 0.5 ;  /* 0x3fe0000018187828 */ /* 0x000fe40000000000 */
[----:B------:R-:W-:-:S06]  /*0370*/  FSETP.GT.AND P0, PT, |R0|, 1.469367938527859385e-39, PT ;  /* 0x001000000000780b */ /* 0x000fcc0003f04200 */
[----:B------:R-:W-:-:S07]  /*0380*/  DFMA R8, R14, R8, R24 ;  /* 0x000000080e08722b */ /* 0x000fce0000000018 */
[----:B--2---:R-:W-:Y:S05]  /*0390*/  @P0 BRA P1, `(.L_x_2) ;  /* 0x0000000000200947 */ /* 0x004fea0000800000 */
[----:B------:R-:W-:Y:S01]  /*03a0*/  IMAD.MOV.U32 R16, RZ, RZ, R10 ;  /* 0x000000ffff107224 */ /* 0x000fe200078e000a */
[----:B------:R-:W-:Y:S01]  /*03b0*/  MOV R0, 0x400 ;  /* 0x0000040000007802 */ /* 0x000fe20000000f00 */
[----:B------:R-:W-:Y:S02]  /*03c0*/  IMAD.MOV.U32 R17, RZ, RZ, R11 ;  /* 0x000000ffff117224 */ /* 0x000fe400078e000b */
[----:B------:R-:W-:Y:S02]  /*03d0*/  IMAD.MOV.U32 R14, RZ, RZ, RZ ;  /* 0x000000ffff0e7224 */ /* 0x000fe400078e00ff */
[----:B------:R-:W-:-:S07]  /*03e0*/  IMAD.MOV.U32 R15, RZ, RZ, 0x40180000 ;  /* 0x40180000ff0f7424 */ /* 0x000fce00078e00ff */
[----:B------:R-:W-:Y:S05]  /*03f0*/  CALL.REL.NOINC `($__internal_0_$__cuda_sm20_div_rn_f64_full) ;  /* 0x00000004003c7944 */ /* 0x000fea0003c00000 */
[----:B------:R-:W-:Y:S02]  /*0400*/  IMAD.MOV.U32 R12, RZ, RZ, R20 ;  /* 0x000000ffff0c7224 */ /* 0x000fe400078e0014 */
[----:B------:R-:W-:-:S07]  /*0410*/  IMAD.MOV.U32 R13, RZ, RZ, R21 ;  /* 0x000000ffff0d7224 */ /* 0x000fce00078e0015 */
.L_x_2:
[----:B------:R-:W0:Y:S01]  /*0420*/  LDCU.64 UR4, c[0x0][0x390] ;  /* 0x00007200ff0477ac */ /* 0x000e220008000a00 */
[----:B------:R-:W-:Y:S01]  /*0430*/  IMAD.MOV.U32 R5, RZ, RZ, RZ ;  /* 0x000000ffff057224 */ /* 0x000fe200078e00ff */
[----:B------:R-:W1:Y:S01]  /*0440*/  LDCU.64 UR6, c[0x0][0x380] ;  /* 0x00007000ff0677ac */ /* 0x000e620008000a00 */
[----:B0-----:R-:W-:-:S04]  /*0450*/  IMAD.WIDE.U32 R10, R2, UR4, R4 ;  /* 0x00000004020a7c25 */ /* 0x001fc8000f8e0004 */
[----:B------:R-:W-:Y:S01]  /*0460*/  IMAD R3, R2, UR5, R11 ;  /* 0x0000000502037c24 */ /* 0x000fe2000f8e020b */
[----:B-1----:R-:W-:-:S04]  /*0470*/  LEA R16, P0, R10, UR6, 0x3 ;  /* 0x000000060a107c11 */ /* 0x002fc8000f8018ff */
[----:B------:R-:W-:-:S05]  /*0480*/  LEA.HI.X R17, R10, UR7, R3, 0x3, P0 ;  /* 0x000000070a117c11 */ /* 0x000fca00080f1c03 */
[----:B------:R-:W2:Y:S01]  /*0490*/  LDG.E.64 R10, desc[UR8][R16.64] ;  /* 0x00000008100a7981 */ /* 0x000ea2000c1e1b00 */
[----:B------:R-:W-:Y:S01]  /*04a0*/  DADD R8, R8, R12 ;  /* 0x0000000008087229 */ /* 0x000fe2000000000c */
[----:B------:R-:W-:Y:S01]  /*04b0*/  BSSY.RECONVERGENT B0, `(.L_x_3) ;  /* 0x0000019000007945 */ /* 0x000fe20003800200 */
[----:B------:R-:W-:-:S04]  /*04c0*/  IMAD.MOV.U32 R12, RZ, RZ, 0x1 ;  /* 0x00000001ff0c7424 */ /* 0x000fc800078e00ff */
[----:B------:R-:W0:Y:S02]  /*04d0*/  MUFU.RCP64H R13, R9 ;  /* 0x00000009000d7308 */ /* 0x000e240000001800 */
[----:B0-----:R-:W-:-:S08]  /*04e0*/  DFMA R14, -R8, R12, 1 ;  /* 0x3ff00000080e742b */ /* 0x001fd0000000010c */
[----:B------:R-:W-:-:S08]  /*04f0*/  DFMA R14, R14, R14, R14 ;  /* 0x0000000e0e0e722b */ /* 0x000fd0000000000e */
[----:B------:R-:W-:-:S08]  /*0500*/  DFMA R14, R12, R14, R12 ;  /* 0x0000000e0c0e722b */ /* 0x000fd0000000000c */
[----:B------:R-:W-:-:S08]  /*0510*/  DFMA R12, -R8, R14, 1 ;  /* 0x3ff00000080c742b */ /* 0x000fd0000000010e */
[----:B------:R-:W-:Y:S02]  /*0520*/  DFMA R12, R14, R12, R14 ;  /* 0x0000000c0e0c722b */ /* 0x000fe4000000000e */
[----:B--2---:R-:W-:-:S08]  /*0530*/  DADD R18, R8, -R10 ;  /* 0x0000000008127229 */ /* 0x004fd0000000080a */
[----:B------:R-:W-:-:S08]  /*0540*/  DMUL R14, |R18|, R12 ;  /* 0x0000000c120e7228 */ /* 0x000fd00000000200 */
[----:B------:R-:W-:-:S08]  /*0550*/  DFMA R16, -R8, R14, |R18| ;  /* 0x0000000e0810722b */ /* 0x000fd00000000512 */
[----:B------:R-:W-:Y:S02]  /*0560*/  DFMA R12, R12, R16, R14 ;  /* 0x000000100c0c722b */ /* 0x000fe4000000000e */
[----:B------:R-:W-:-:S08]  /*0570*/  DADD R14, -RZ, |R18| ;  /* 0x00000000ff0e7229 */ /* 0x000fd00000000512 */
[----:B------:R-:W-:Y:S02]  /*0580*/  FFMA R0, RZ, R9, R13 ;  /* 0x00000009ff007223 */ /* 0x000fe4000000000d */
[----:B------:R-:W-:-:S03]  /*0590*/  FSETP.GEU.AND P1, PT, |R15|, 6.5827683646048100446e-37, PT ;  /* 0x036000000f00780b */ /* 0x000fc60003f2e200 */
[----:B------:R-:W-:-:S13]  /*05a0*/  FSETP.GT.AND P0, PT, |R0|, 1.469367938527859385e-39, PT ;  /* 0x001000000000780b */ /* 0x000fda0003f04200 */
[----:B------:R-:W-:Y:S05]  /*05b0*/  @P0 BRA P1, `(.L_x_4) ;  /* 0x0000000000200947 */ /* 0x000fea0000800000 */
[----:B------:R-:W-:Y:S01]  /*05c0*/  IMAD.MOV.U32 R16, RZ, RZ, R14 ;  /* 0x000000ffff107224 */ /* 0x000fe200078e000e */
[----:B------:R-:W-:Y:S01]  /*05d0*/  MOV R0, 0x620 ;  /* 0x0000062000007802 */ /* 0x000fe20000000f00 */
[----:B------:R-:W-:Y:S01]  /*05e0*/  IMAD.MOV.U32 R17, RZ, RZ, R15 ;  /* 0x000000ffff117224 */ /* 0x000fe200078e000f */
[----:B------:R-:W-:Y:S01]  /*05f0*/  MOV R15, R9 ;  /* 0x00000009000f7202 */ /* 0x000fe20000000f00 */
[----:B------:R-:W-:-:S07]  /*0600*/  IMAD.MOV.U32 R14, RZ, RZ, R8 ;  /* 0x000000ffff0e7224 */ /* 0x000fce00078e0008 */
[----:B------:R-:W-:Y:S05]  /*0610*/  CALL.REL.NOINC `($__internal_0_$__cuda_sm20_div_rn_f64_full) ;  /* 0x0000000000b47944 */ /* 0x000fea0003c00000 */
[----:B------:R-:W-:Y:S02]  /*0620*/  IMAD.MOV.U32 R12, RZ, RZ, R20 ;  /* 0x000000ffff0c7224 */ /* 0x000fe400078e0014 */
[----:B------:R-:W-:-:S07]  /*0630*/  IMAD.MOV.U32 R13, RZ, RZ, R21 ;  /* 0x000000ffff0d7224 */ /* 0x000fce00078e0015 */
.L_x_4:
[----:B------:R-:W-:Y:S05]  /*0640*/  BSYNC.RECONVERGENT B0 ;  /* 0x0000000000007941 */ /* 0x000fea0003800200 */
.L_x_3:
[----:B------:R-:W-:Y:S01]  /*0650*/  UMOV UR4, 0xa0b5ed8d ;  /* 0xa0b5ed8d00047882 */ /* 0x000fe20000000000 */
[----:B------:R-:W-:Y:S02]  /*0660*/  UMOV UR5, 0x3eb0c6f7 ;  /* 0x3eb0c6f700057882 */ /* 0x000fe40000000000 */
[----:B------:R-:W-:-:S14]  /*0670*/  DSETP.GT.AND P0, PT, R12, UR4, PT ;  /* 0x000000040c007e2a */ /* 0x000fdc000bf04000 */
[----:B------:R-:W-:Y:S05]  /*0680*/  @!P0 EXIT ;  /* 0x000000000000894d */ /* 0x000fea0003800000 */
[----:B------:R-:W0:Y:S01]  /*0690*/  S2R R0, SR_LANEID ;  /* 0x0000000000007919 */ /* 0x000e220000000000 */
[----:B------:R-:W-:Y:S01]  /*06a0*/  VOTEU.ANY UR5, UPT, PT ;  /* 0x0000000000057886 */ /* 0x000fe200038e0100 */
[----:B------:R-:W1:Y:S01]  /*06b0*/  LDC.64 R12, c[0x0][0x398] ;  /* 0x0000e600ff0c7b82 */ /* 0x000e620000000a00 */
[----:B------:R-:W0:Y:S01]  /*06c0*/  FLO.U32 R3, UR5 ;  /* 0x0000000500037d00 */ /* 0x000e2200080e0000 */
[----:B------:R-:W-:Y:S01]  /*06d0*/  UPOPC UR6, UR5 ;  /* 0x00000005000672bf */ /* 0x000fe20008000000 */
[----:B------:R-:W-:-:S03]  /*06e0*/  UMOV UR4, URZ ;  /* 0x000000ff00047c82 */ /* 0x000fc60008000000 */
[----:B------:R-:W-:-:S04]  /*06f0*/  UIMAD.WIDE.U32 UR6, UR6, 0x1, URZ ;  /* 0x00000001060678a5 */ /* 0x000fc8000f8e00ff */
[----:B------:R-:W-:Y:S02]  /*0700*/  UIADD3 UR4, UPT, UPT, UR7, UR4, URZ ;  /* 0x0000000407047290 */ /* 0x000fe4000fffe0ff */
[----:B------:R-:W-:Y:S02]  /*0710*/  IMAD.U32 R15, RZ, RZ, UR7 ;  /* 0x00000007ff0f7e24 */ /* 0x000fe4000f8e00ff */
[----:B------:R-:W-:Y:S02]  /*0720*/  IMAD.U32 R14, RZ, RZ, UR6 ;  /* 0x00000006ff0e7e24 */ /* 0x000fe4000f8e00ff */
[----:B------:R-:W-:Y:S01]  /*0730*/  IMAD.U32 R15, RZ, RZ, UR4 ;  /* 0x00000004ff0f7e24 */ /* 0x000fe2000f8e00ff */
[----:B0-----:R-:W-:-:S13]  /*0740*/  ISETP.EQ.U32.AND P0, PT, R3, R0, PT ;  /* 0x000000000300720c */ /* 0x001fda0003f02070 */
[----:B-1----:R-:W2:Y:S01]  /*0750*/  @P0 ATOMG.E.ADD.64.STRONG.GPU PT, R12, desc[UR8][R12.64], R14 ;  /* 0x8000000e0c0c09a8 */ /* 0x002ea200081ef508 */
[----:B------:R-:W-:Y:S01]  /*0760*/  UMOV UR4, URZ ;  /* 0x000000ff00047c82 */ /* 0x000fe20008000000 */
[----:B------:R-:W0:Y:S02]  /*0770*/  S2R R0, SR_LTMASK ;  /* 0x0000000000007919 */ /* 0x000e240000003900 */
[----:B0-----:R-:W-:-:S04]  /*0780*/  LOP3.LUT R0, R0, UR5, RZ, 0xc0, !PT ;  /* 0x0000000500007c12 */ /* 0x001fc8000f8ec0ff */
[----:B------:R-:W0:Y:S01]  /*0790*/  POPC R19, R0 ;  /* 0x0000000000137309 */ /* 0x000e220000000000 */
[----:B--2---:R-:W-:Y:S04]  /*07a0*/  SHFL.IDX PT, R16, R12, R3, 0x1f ;  /* 0x00001f030c107589 */ /* 0x004fe800000e0000 */
[----:B------:R-:W0:Y:S02]  /*07b0*/  SHFL.IDX PT, R17, R13, R3, 0x1f ;  /* 0x00001f030d117589 */ /* 0x000e2400000e0000 */
[----:B0-----:R-:W-:-:S03]  /*07c0*/  IMAD.WIDE.U32 R16, R19, 0x1, R16 ;  /* 0x0000000113107825 */ /* 0x001fc600078e0010 */
[----:B------:R-:W-:Y:S01]  /*07d0*/  ISETP.GT.U32.AND P0, PT, R16, 0x4, PT ;  /* 0x000000041000780c */ /* 0x000fe20003f04070 */
[----:B------:R-:W-:-:S05]  /*07e0*/  VIADD R16, R17, UR4 ;  /* 0x0000000411107c36 */ /* 0x000fca0008000000 */
[----:B------:R-:W-:-:S13]  /*07f0*/  ISETP.GT.U32.AND.EX P0, PT, R16, RZ, PT, P0 ;  /* 0x000000ff1000720c */ /* 0x000fda0003f04100 */
[----:B------:R-:W-:Y:S05]  /*0800*/  @P0 EXIT ;  /* 0x000000000000094d */ /* 0x000fea0003800000 */
[----:B------:R0:W-:Y:S01]  /*0810*/  STL.128 [R1+0x10], R8 ;  /* 0x0000100801007387 */ /* 0x0001e20000100c00 */
[----:B------:R-:W-:Y:S01]  /*0820*/  MOV R0, 0x8 ;  /* 0x0000000800007802 */ /* 0x000fe20000000f00 */
[----:B------:R-:W1:Y:S01]  /*0830*/  LDCU.64 UR4, c[0x4][URZ] ;  /* 0x01000000ff0477ac */ /* 0x000e620008000a00 */
[----:B0-----:R-:W-:Y:S02]  /*0840*/  IMAD.MOV.U32 R8, RZ, RZ, R2 ;  /* 0x000000ffff087224 */ /* 0x001fe400078e0002 */
[----:B------:R-:W-:Y:S01]  /*0850*/  IMAD.MOV.U32 R9, RZ, RZ, RZ ;  /* 0x000000ffff097224 */ /* 0x000fe200078e00ff */
[----:B------:R0:W2:Y:S01]  /*0860*/  LDC.64 R2, c[0x4][R0] ;  /* 0x0100000000027b82 */ /* 0x0000a20000000a00 */
[----:B------:R-:W-:Y:S02]  /*0870*/  IMAD.MOV.U32 R10, RZ, RZ, R4 ;  /* 0x000000ffff0a7224 */ /* 0x000fe400078e0004 */
[----:B------:R-:W-:Y:S02]  /*0880*/  IMAD.MOV.U32 R11, RZ, RZ, RZ ;  /* 0x000000ffff0b7224 */ /* 0x000fe400078e00ff */
[----:B-1----:R-:W-:-:S02]  /*0890*/  IMAD.U32 R4, RZ, RZ, UR4 ;  /* 0x00000004ff047e24 */ /* 0x002fc4000f8e00ff */
[----:B------:R-:W-:Y:S01]  /*08a0*/  IMAD.U32 R5, RZ, RZ, UR5 ;  /* 0x00000005ff057e24 */ /* 0x000fe2000f8e00ff */
[----:B------:R0:W-:Y:S06]  /*08b0*/  STL.128 [R1], R8 ;  /* 0x0000000801007387 */ /* 0x0001ec0000100c00 */
[----:B------:R-:W-:-:S07]  /*08c0*/  LEPC R20, `(.L_x_5) ;  /* 0x000000001014794e */ /* 0x000fce0000000000 */
[----:B0-2---:R-:W-:Y:S05]  /*08d0*/  CALL.ABS.NOINC R2 ;  /* 0x0000000002007343 */ /* 0x005fea0003c00000 */
.L_x_5:
[----:B------:R-:W-:Y:S05]  /*08e0*/  EXIT ;  /* 0x000000000000794d */ /* 0x000fea0003800000 */
        .weak           $__internal_0_$__cuda_sm20_div_rn_f64_full
        .type           $__internal_0_$__cuda_sm20_div_rn_f64_full,@function
        .size           $__internal_0_$__cuda_sm20_div_rn_f64_full,(.L_x_14 - $__internal_0_$__cuda_sm20_div_rn_f64_full)
$__internal_0_$__cuda_sm20_div_rn_f64_full:
[C---:B------:R-:W-:Y:S01]  /*08f0*/  FSETP.GEU.AND P0, PT, |R15|.reuse, 1.469367938527859385e-39, PT ;  /* 0x001000000f00780b */ /* 0x040fe20003f0e200 */
[----:B------:R-:W-:Y:S01]  /*0900*/  IMAD.MOV.U32 R18, RZ, RZ, 0x1 ;  /* 0x00000001ff127424 */ /* 0x000fe200078e00ff */
[----:B------:R-:W-:Y:S01]  /*0910*/  LOP3.LUT R12, R15, 0x800fffff, RZ, 0xc0, !PT ;  /* 0x800fffff0f0c7812 */ /* 0x000fe200078ec0ff */
[----:B------:R-:W-:Y:S01]  /*0920*/  IMAD.MOV.U32 R26, RZ, RZ, 0x1ca00000 ;  /* 0x1ca00000ff1a7424 */ /* 0x000fe200078e00ff */
[C---:B------:R-:W-:Y:S01]  /*0930*/  FSETP.GEU.AND P2, PT, |R17|.reuse, 1.469367938527859385e-39, PT ;  /* 0x001000001100780b */ /* 0x040fe20003f4e200 */
[----:B------:R-:W-:Y:S01]  /*0940*/  BSSY.RECONVERGENT B1, `(.L_x_6) ;  /* 0x0000052000017945 */ /* 0x000fe20003800200 */
[----:B------:R-:W-:Y:S02]  /*0950*/  LOP3.LUT R13, R12, 0x3ff00000, RZ, 0xfc, !PT ;  /* 0x3ff000000c0d7812 */ /* 0x000fe400078efcff */
[----:B------:R-:W-:Y:S02]  /*0960*/  MOV R12, R14 ;  /* 0x0000000e000c7202 */ /* 0x000fe40000000f00 */
[----:B------:R-:W-:-:S02]  /*0970*/  LOP3.LUT R3, R17, 0x7ff00000, RZ, 0xc0, !PT ;  /* 0x7ff0000011037812 */ /* 0x000fc400078ec0ff */
[----:B------:R-:W-:Y:S01]  /*0980*/  LOP3.LUT R28, R15, 0x7ff00000, RZ, 0xc0, !PT ;  /* 0x7ff000000f1c7812 */ /* 0x000fe200078ec0ff */
[----:B------:R-:W-:-:S03]  /*0990*/  @!P0 DMUL R12, R14, 8.98846567431157953865e+307 ;  /* 0x7fe000000e0c8828 */ /* 0x000fc60000000000 */
[----:B------:R-:W-:Y:S02]  /*09a0*/  ISETP.GE.U32.AND P1, PT, R3, R28, PT ;  /* 0x0000001c0300720c */ /* 0x000fe40003f26070 */
[----:B------:R-:W-:Y:S01]  /*09b0*/  @!P2 LOP3.LUT R20, R15, 0x7ff00000, RZ, 0xc0, !PT ;  /* 0x7ff000000f14a812 */ /* 0x000fe200078ec0ff */
[----:B------:R-:W0:Y:S03]  /*09c0*/  MUFU.RCP64H R19, R13 ;  /* 0x0000000d00137308 */ /* 0x000e260000001800 */
[----:B------:R-:W-:Y:S02]  /*09d0*/  @!P2 ISETP.GE.U32.AND P3, PT, R3, R20, PT ;  /* 0x000000140300a20c */ /* 0x000fe40003f66070 */
[----:B------:R-:W-:Y:S02]  /*09e0*/  @!P0 LOP3.LUT R28, R13, 0x7ff00000, RZ, 0xc0, !PT ;  /* 0x7ff000000d1c8812 */ /* 0x000fe400078ec0ff */
[----:B------:R-:W-:-:S04]  /*09f0*/  @!P2 SEL R21, R26, 0x63400000, !P3 ;  /* 0x634000001a15a807 */ /* 0x000fc80005800000 */
[----:B------:R-:W-:-:S04]  /*0a00*/  @!P2 LOP3.LUT R24, R21, 0x80000000, R17, 0xf8, !PT ;  /* 0x800000001518a812 */ /* 0x000fc800078ef811 */
[----:B------:R-:W-:Y:S01]  /*0a10*/  @!P2 LOP3.LUT R25, R24, 0x100000, RZ, 0xfc, !PT ;  /* 0x001000001819a812 */ /* 0x000fe200078efcff */
[----:B------:R-:W-:Y:S01]  /*0a20*/  @!P2 IMAD.MOV.U32 R24, RZ, RZ, RZ ;  /* 0x000000ffff18a224 */ /* 0x000fe200078e00ff */
[----:B0-----:R-:W-:-:S08]  /*0a30*/  DFMA R22, R18, -R12, 1 ;  /* 0x3ff000001216742b */ /* 0x001fd0000000080c */
[----:B------:R-:W-:-:S08]  /*0a40*/  DFMA R22, R22, R22, R22 ;  /* 0x000000161616722b */ /* 0x000fd00000000016 */
[----:B------:R-:W-:Y:S01]  /*0a50*/  DFMA R22, R18, R22, R18 ;  /* 0x000000161216722b */ /* 0x000fe20000000012 */
[----:B------:R-:W-:Y:S01]  /*0a60*/  SEL R19, R26, 0x63400000, !P1 ;  /* 0x634000001a137807 */ /* 0x000fe20004800000 */
[----:B------:R-:W-:-:S03]  /*0a70*/  IMAD.MOV.U32 R18, RZ, RZ, R16 ;  /* 0x000000ffff127224 */ /* 0x000fc600078e0010 */
[----:B------:R-:W-:-:S03]  /*0a80*/  LOP3.LUT R19, R19, 0x800fffff, R17, 0xf8, !PT ;  /* 0x800fffff13137812 */ /* 0x000fc600078ef811 */
[----:B------:R-:W-:-:S03]  /*0a90*/  DFMA R20, R22, -R12, 1 ;  /* 0x3ff000001614742b */ /* 0x000fc6000000080c */
[----:B------:R-:W-:-:S05]  /*0aa0*/  @!P2 DFMA R18, R18, 2, -R24 ;  /* 0x400000001212a82b */ /* 0x000fca0000000818 */
[----:B------:R-:W-:-:S08]  /*0ab0*/  DFMA R20, R22, R20, R22 ;  /* 0x000000141614722b */ /* 0x000fd00000000016 */
[----:B------:R-:W-:-:S08]  /*0ac0*/  DMUL R22, R20, R18 ;  /* 0x0000001214167228 */ /* 0x000fd00000000000 */
[----:B------:R-:W-:-:S08]  /*0ad0*/  DFMA R24, R22, -R12, R18 ;  /* 0x8000000c1618722b */ /* 0x000fd00000000012 */
[----:B------:R-:W-:Y:S01]  /*0ae0*/  DFMA R24, R20, R24, R22 ;  /* 0x000000181418722b */ /* 0x000fe20000000016 */
[----:B------:R-:W-:Y:S01]  /*0af0*/  IMAD.MOV.U32 R22, RZ, RZ, R3 ;  /* 0x000000ffff167224 */ /* 0x000fe200078e0003 */
[----:B------:R-:W-:Y:S01]  /*0b00*/  @!P2 LOP3.LUT R22, R19, 0x7ff00000, RZ, 0xc0, !PT ;  /* 0x7ff000001316a812 */ /* 0x000fe200078ec0ff */
[----:B------:R-:W-:-:S04]  /*0b10*/  VIADD R21, R28, 0xffffffff ;  /* 0xffffffff1c157836 */ /* 0x000fc80000000000 */
[----:B------:R-:W-:-:S05]  /*0b20*/  VIADD R20, R22, 0xffffffff ;  /* 0xffffffff16147836 */ /* 0x000fca0000000000 */
[----:B------:R-:W-:-:S04]  /*0b30*/  ISETP.GT.U32.AND P0, PT, R20, 0x7feffffe, PT ;  /* 0x7feffffe1400780c */ /* 0x000fc80003f04070 */
[----:B------:R-:W-:-:S13]  /*0b40*/  ISETP.GT.U32.OR P0, PT, R21, 0x7feffffe, P0 ;  /* 0x7feffffe1500780c */ /* 0x000fda0000704470 */
[----:B------:R-:W-:Y:S05]  /*0b50*/  @P0 BRA `(.L_x_7) ;  /* 0x00000000006c0947 */ /* 0x000fea0003800000 */
[----:B------:R-:W-:-:S04]  /*0b60*/  LOP3.LUT R20, R15, 0x7ff00000, RZ, 0xc0, !PT ;  /* 0x7ff000000f147812 */ /* 0x000fc800078ec0ff */
[CC--:B------:R-:W-:Y:S02]  /*0b70*/  VIADDMNMX R16, R3.reuse, -R20.reuse, 0xb9600000, !PT ;  /* 0xb960000003107446 */ /* 0x0c0fe40007800914 */
[----:B------:R-:W-:Y:S02]  /*0b80*/  ISETP.GE.U32.AND P0, PT, R3, R20, PT ;  /* 0x000000140300720c */ /* 0x000fe40003f06070 */
[----:B------:R-:W-:Y:S01]  /*0b90*/  VIMNMX R3, PT, PT, R16, 0x46a00000, PT ;  /* 0x46a0000010037848 */ /* 0x000fe20003fe0100 */
[----:B------:R-:W-:Y:S01]  /*0ba0*/  IMAD.MOV.U32 R16, RZ, RZ, RZ ;  /* 0x000000ffff107224 */ /* 0x000fe200078e00ff */
[----:B------:R-:W-:-:S05]  /*0bb0*/  SEL R26, R26, 0x63400000, !P0 ;  /* 0x634000001a1a7807 */ /* 0x000fca0004000000 */
[----:B------:R-:W-:-:S04]  /*0bc0*/  IMAD.IADD R3, R3, 0x1, -R26 ;  /* 0x0000000103037824 */ /* 0x000fc800078e0a1a */
[----:B------:R-:W-:-:S06]  /*0bd0*/  VIADD R17, R3, 0x7fe00000 ;  /* 0x7fe0000003117836 */ /* 0x000fcc0000000000 */
[----:B------:R-:W-:-:S10]  /*0be0*/  DMUL R20, R24, R16 ;  /* 0x0000001018147228 */ /* 0x000fd40000000000 */
[----:B------:R-:W-:-:S13]  /*0bf0*/  FSETP.GTU.AND P0, PT, |R21|, 1.469367938527859385e-39, PT ;  /* 0x001000001500780b */ /* 0x000fda0003f0c200 */
[----:B------:R-:W-:Y:S05]  /*0c00*/  @P0 BRA `(.L_x_8) ;  /* 0x0000000000940947 */ /* 0x000fea0003800000 */
[----:B------:R-:W-:Y:S01]  /*0c10*/  DFMA R12, R24, -R12, R18 ;  /* 0x8000000c180c722b */ /* 0x000fe20000000012 */
[----:B------:R-:W-:-:S09]  /*0c20*/  IMAD.MOV.U32 R16, RZ, RZ, RZ ;  /* 0x000000ffff107224 */ /* 0x000fd200078e00ff */
[C---:B------:R-:W-:Y:S02]  /*0c30*/  FSETP.NEU.AND P0, PT, R13.reuse, RZ, PT ;  /* 0x000000ff0d00720b */ /* 0x040fe40003f0d000 */
[----:B------:R-:W-:-:S04]  /*0c40*/  LOP3.LUT R15, R13, 0x80000000, R15, 0x48, !PT ;  /* 0x800000000d0f7812 */ /* 0x000fc800078e480f */
[----:B------:R-:W-:-:S07]  /*0c50*/  LOP3.LUT R17, R15, R17, RZ, 0xfc, !PT ;  /* 0x000000110f117212 */ /* 0x000fce00078efcff */
[----:B------:R-:W-:Y:S05]  /*0c60*/  @!P0 BRA `(.L_x_8) ;  /* 0x00000000007c8947 */ /* 0x000fea0003800000 */
[C---:B------:R-:W-:Y:S01]  /*0c70*/  IADD3 R13, PT, PT, -R3.reuse, RZ, RZ ;  /* 0x000000ff030d7210 */ /* 0x040fe20007ffe1ff */
[----:B------:R-:W-:Y:S01]  /*0c80*/  IMAD.MOV.U32 R12, RZ, RZ, RZ ;  /* 0x000000ffff0c7224 */ /* 0x000fe200078e00ff */
[----:B------:R-:W-:Y:S01]  /*0c90*/  DMUL.RP R16, R24, R16 ;  /* 0x0000001018107228 */ /* 0x000fe20000008000 */
[----:B------:R-:W-:-:S04]  /*0ca0*/  IADD3 R3, PT, PT, -R3, -0x43300000, RZ ;  /* 0xbcd0000003037810 */ /* 0x000fc80007ffe1ff */
[----:B------:R-:W-:-:S05]  /*0cb0*/  DFMA R12, R20, -R12, R24 ;  /* 0x8000000c140c722b */ /* 0x000fca0000000018 */
[----:B------:R-:W-:-:S05]  /*0cc0*/  LOP3.LUT R15, R17, R15, RZ, 0x3c, !PT ;  /* 0x0000000f110f7212 */ /* 0x000fca00078e3cff */
[----:B------:R-:W-:-:S04]  /*0cd0*/  FSETP.NEU.AND P0, PT, |R13|, R3, PT ;  /* 0x000000030d00720b */ /* 0x000fc80003f0d200 */
[----:B------:R-:W-:Y:S02]  /*0ce0*/  FSEL R20, R16, R20, !P0 ;  /* 0x0000001410147208 */ /* 0x000fe40004000000 */
[----:B------:R-:W-:Y:S01]  /*0cf0*/  FSEL R21, R15, R21, !P0 ;  /* 0x000000150f157208 */ /* 0x000fe20004000000 */
[----:B------:R-:W-:Y:S06]  /*0d00*/  BRA `(.L_x_8) ;  /* 0x0000000000547947 */ /* 0x000fec0003800000 */
.L_x_7:
[----:B------:R-:W-:-:S14]  /*0d10*/  DSETP.NAN.AND P0, PT, R16, R16, PT ;  /* 0x000000101000722a */ /* 0x000fdc0003f08000 */
[----:B------:R-:W-:Y:S05]  /*0d20*/  @P0 BRA `(.L_x_9) ;  /* 0x0000000000440947 */ /* 0x000fea0003800000 */
[----:B------:R-:W-:-:S14]  /*0d30*/  DSETP.NAN.AND P0, PT, R14, R14, PT ;  /* 0x0000000e0e00722a */ /* 0x000fdc0003f08000 */
[----:B------:R-:W-:Y:S05]  /*0d40*/  @P0 BRA `(.L_x_10) ;  /* 0x0000000000300947 */ /* 0x000fea0003800000 */
[----:B------:R-:W-:Y:S01]  /*0d50*/  ISETP.NE.AND P0, PT, R22, R28, PT ;  /* 0x0000001c1600720c */ /* 0x000fe20003f05270 */
[----:B------:R-:W-:Y:S02]  /*0d60*/  IMAD.MOV.U32 R20, RZ, RZ, 0x0 ;  /* 0x00000000ff147424 */ /* 0x000fe400078e00ff */
[----:B------:R-:W-:-:S10]  /*0d70*/  IMAD.MOV.U32 R21, RZ, RZ, -0x80000 ;  /* 0xfff80000ff157424 */ /* 0x000fd400078e00ff */
[----:B------:R-:W-:Y:S05]  /*0d80*/  @!P0 BRA `(.L_x_8) ;  /* 0x0000000000348947 */ /* 0x000fea0003800000 */
[----:B------:R-:W-:Y:S02]  /*0d90*/  ISETP.NE.AND P0, PT, R22, 0x7ff00000, PT ;  /* 0x7ff000001600780c */ /* 0x000fe40003f05270 */
[----:B------:R-:W-:Y:S02]  /*0da0*/  LOP3.LUT R21, R17, 0x80000000, R15, 0x48, !PT ;  /* 0x8000000011157812 */ /* 0x000fe400078e480f */
[----:B------:R-:W-:-:S13]  /*0db0*/  ISETP.EQ.OR P0, PT, R28, RZ, !P0 ;  /* 0x000000ff1c00720c */ /* 0x000fda0004702670 */
[----:B------:R-:W-:Y:S01]  /*0dc0*/  @P0 LOP3.LUT R3, R21, 0x7ff00000, RZ, 0xfc, !PT ;  /* 0x7ff0000015030812 */ /* 0x000fe200078efcff */
[----:B------:R-:W-:Y:S02]  /*0dd0*/  @!P0 IMAD.MOV.U32 R20, RZ, RZ, RZ ;  /* 0x000000ffff148224 */ /* 0x000fe400078e00ff */
[----:B------:R-:W-:Y:S02]  /*0de0*/  @P0 IMAD.MOV.U32 R20, RZ, RZ, RZ ;  /* 0x000000ffff140224 */ /* 0x000fe400078e00ff */
[----:B------:R-:W-:Y:S01]  /*0df0*/  @P0 IMAD.MOV.U32 R21, RZ, RZ, R3 ;  /* 0x000000ffff150224 */ /* 0x000fe200078e0003 */
[----:B------:R-:W-:Y:S06]  /*0e00*/  BRA `(.L_x_8) ;  /* 0x0000000000147947 */ /* 0x000fec0003800000 */
.L_x_10:
[----:B------:R-:W-:Y:S01]  /*0e10*/  LOP3.LUT R21, R15, 0x80000, RZ, 0xfc, !PT ;  /* 0x000800000f157812 */ /* 0x000fe200078efcff */
[----:B------:R-:W-:Y:S01]  /*0e20*/  IMAD.MOV.U32 R20, RZ, RZ, R14 ;  /* 0x000000ffff147224 */ /* 0x000fe200078e000e */
[----:B------:R-:W-:Y:S06]  /*0e30*/  BRA `(.L_x_8) ;  /* 0x0000000000087947 */ /* 0x000fec0003800000 */
.L_x_9:
[----:B------:R-:W-:Y:S01]  /*0e40*/  LOP3.LUT R21, R17, 0x80000, RZ, 0xfc, !PT ;  /* 0x0008000011157812 */ /* 0x000fe200078efcff */
[----:B------:R-:W-:-:S07]  /*0e50*/  IMAD.MOV.U32 R20, RZ, RZ, R16 ;  /* 0x000000ffff147224 */ /* 0x000fce00078e0010 */
.L_x_8:
[----:B------:R-:W-:Y:S05]  /*0e60*/  BSYNC.RECONVERGENT B1 ;  /* 0x0000000000017941 */ /* 0x000fea0003800200 */
.L_x_6:
[----:B------:R-:W-:Y:S02]  /*0e70*/  IMAD.MOV.U32 R12, RZ, RZ, R0 ;  /* 0x000000ffff0c7224 */ /* 0x000fe400078e0000 */
[----:B------:R-:W-:-:S04]  /*0e80*/  IMAD.MOV.U32 R13, RZ, RZ, 0x0 ;  /* 0x00000000ff0d7424 */ /* 0x000fc800078e00ff */
[----:B------:R-:W-:Y:S05]  /*0e90*/  RET.REL.NODEC R12 `(_Z14matrix_check_CPdmmPy) ;  /* 0xfffffff00c587950 */ /* 0x000fea0003c3ffff */
.L_x_11:
        /* <DEDUP_REMOVED lines=14> */
.L_x_14:


//--------------------- .text._Z13matrix_init_BPdmm --------------------------
	.section	.text._Z13matrix_init_BPdmm,"ax",@progbits
	.align	128
        .global         _Z13matrix_init_BPdmm
        .type           _Z13matrix_init_BPdmm,@function
        .size           _Z13matrix_init_BPdmm,(.L_x_18 - _Z13matrix_init_BPdmm)
        .other          _Z13matrix_init_BPdmm,@"STO_CUDA_ENTRY STV_DEFAULT"
_Z13matrix_init_BPdmm:
.text._Z13matrix_init_BPdmm:
[----:B------:R-:W-:Y:S01]  /*0000*/  LDC R1, c[0x0][0x37c] ;  /* 0x0000df00ff017b82 */ /* 0x000fe20000000800 */
[----:B------:R-:W0:Y:S07]  /*0010*/  S2R R5, SR_TID.X ;  /* 0x0000000000057919 */ /* 0x000e2e0000002100 */
[----:B------:R-:W0:Y:S01]  /*0020*/  LDC R4, c[0x0][0x360] ;  /* 0x0000d800ff047b82 */ /* 0x000e220000000800 */
[----:B------:R-:W1:Y:S01]  /*0030*/  LDCU.64 UR6, c[0x0][0x388] ;  /* 0x00007100ff0677ac */ /* 0x000e620008000a00 */
[----:B------:R-:W2:Y:S06]  /*0040*/  S2R R0, SR_TID.Y ;  /* 0x0000000000007919 */ /* 0x000eac0000002200 */
[----:B------:R-:W0:Y:S08]  /*0050*/  S2UR UR4, SR_CTAID.X ;  /* 0x00000000000479c3 */ /* 0x000e300000002500 */
[----:B------:R-:W2:Y:S08]  /*0060*/  S2UR UR5, SR_CTAID.Y ;  /* 0x00000000000579c3 */ /* 0x000eb00000002600 */
[----:B------:R-:W2:Y:S01]  /*0070*/  LDC R7, c[0x0][0x364] ;  /* 0x0000d900ff077b82 */ /* 0x000ea20000000800 */
[----:B0-----:R-:W-:-:S02]  /*0080*/  IMAD R4, R4, UR4, R5 ;  /* 0x0000000404047c24 */ /* 0x001fc4000f8e0205 */
[----:B--2---:R-:W-:-:S05]  /*0090*/  IMAD R7, R7, UR5, R0 ;  /* 0x0000000507077c24 */ /* 0x004fca000f8e0200 */
[----:B------:R-:W-:-:S04]  /*00a0*/  ISETP.GT.U32.AND P0, PT, R4, R7, PT ;  /* 0x000000070400720c */ /* 0x000fc80003f04070 */
[----:B------:R-:W-:-:S04]  /*00b0*/  ISETP.GT.U32.AND.EX P0, PT, RZ, RZ, PT, P0 ;  /* 0x000000ffff00720c */ /* 0x000fc80003f04100 */
[----:B------:R-:W-:-:S04]  /*00c0*/  SEL R0, R4, R7, P0 ;  /* 0x0000000704007207 */ /* 0x000fc80000000000 */
[----:B-1----:R-:W-:-:S04]  /*00d0*/  ISETP.GE.U32.AND P0, PT, R0, UR6, PT ;  /* 0x0000000600007c0c */ /* 0x002fc8000bf06070 */
[----:B------:R-:W-:-:S13]  /*00e0*/  ISETP.GE.U32.AND.EX P0, PT, RZ, UR7, PT, P0 ;  /* 0x00000007ff007c0c */ /* 0x000fda000bf06100 */
[----:B------:R-:W-:Y:S05]  /*00f0*/  @P0 EXIT ;  /* 0x000000000000094d */ /* 0x000fea0003800000 */
[----:B------:R-:W-:Y:S01]  /*0100*/  IMAD.WIDE.U32 R2, R4, 0x3, RZ ;  /* 0x0000000304027825 */ /* 0x000fe200078e00ff */
[----:B------:R-:W-:Y:S01]  /*0110*/  UMOV UR4, URZ ;  /* 0x000000ff00047c82 */ /* 0x000fe20008000000 */
[----:B------:R-:W0:Y:S02]  /*0120*/  LDCU.64 UR6, c[0x0][0x390] ;  /* 0x00007200ff0677ac */ /* 0x000e240008000a00 */
[----:B------:R-:W-:Y:S01]  /*0130*/  VIADD R3, R3, UR4 ;  /* 0x0000000403037c36 */ /* 0x000fe20008000000 */
[----:B------:R-:W1:Y:S01]  /*0140*/  LDCU.64 UR8, c[0x0][0x380] ;  /* 0x00007000ff0877ac */ /* 0x000e620008000a00 */
[----:B------:R-:W-:Y:S02]  /*0150*/  IMAD.MOV.U32 R5, RZ, RZ, RZ ;  /* 0x000000ffff057224 */ /* 0x000fe400078e00ff */
[----:B------:R-:W-:-:S05]  /*0160*/  IMAD.WIDE.U32 R2, R7, 0x5, R2 ;  /* 0x0000000507027825 */ /* 0x000fca00078e0002 */
[----:B------:R-:W-:Y:S01]  /*0170*/  IADD3 R3, PT, PT, R3, UR4, RZ ;  /* 0x0000000403037c10 */ /* 0x000fe2000fffe0ff */
[----:B------:R-:W2:Y:S05]  /*0180*/  LDCU.64 UR4, c[0x0][0x358] ;  /* 0x00006b00ff0477ac */ /* 0x000eaa0008000a00 */
[----:B------:R-:W2:Y:S01]  /*0190*/  I2F.F64.U64 R2, R2 ;  /* 0x0000000200027312 */ /* 0x000ea20000301800 */
[----:B0-----:R-:W-:-:S04]  /*01a0*/  IMAD.WIDE.U32 R4, R7, UR6, R4 ;  /* 0x0000000607047c25 */ /* 0x001fc8000f8e0004 */
[----:B------:R-:W-:Y:S01]  /*01b0*/  IMAD R7, R7, UR7, R5 ;  /* 0x0000000707077c24 */ /* 0x000fe2000f8e0205 */
[----:B-1----:R-:W-:-:S04]  /*01c0*/  LEA R6, P0, R4, UR8, 0x3 ;  /* 0x0000000804067c11 */ /* 0x002fc8000f8018ff */
[----:B------:R-:W-:-:S05]  /*01d0*/  LEA.HI.X R7, R4, UR9, R7, 0x3, P0 ;  /* 0x0000000904077c11 */ /* 0x000fca00080f1c07 */
[----:B--2---:R-:W-:Y:S01]  /*01e0*/  STG.E.64 desc[UR4][R6.64], R2 ;  /* 0x0000000206007986 */ /* 0x004fe2000c101b04 */
[----:B------:R-:W-:Y:S05]  /*01f0*/  EXIT ;  /* 0x000000000000794d */ /* 0x000fea0003800000 */
.L_x_12:
        /* <DEDUP_REMOVED lines=16> */
.L_x_18:


//--------------------- .text._Z13matrix_init_APdmm --------------------------
	.section	.text._Z13matrix_init_APdmm,"ax",@progbits
	.align	128
        .global         _Z13matrix_init_APdmm
        .type           _Z13matrix_init_APdmm,@function
        .size           _Z13matrix_init_APdmm,(.L_x_19 - _Z13matrix_init_APdmm)
        .other          _Z13matrix_init_APdmm,@"STO_CUDA_ENTRY STV_DEFAULT"
_Z13matrix_init_APdmm:
.text._Z13matrix_init_APdmm:
        /* <DEDUP_REMOVED lines=16> */
[----:B------:R-:W0:Y:S01]  /*0100*/  LDCU.64 UR6, c[0x0][0x390] ;  /* 0x00007200ff0677ac */ /* 0x000e220008000a00 */
[----:B------:R-:W-:Y:S01]  /*0110*/  SHF.R.U32.HI R3, RZ, 0x1f, R7 ;  /* 0x0000001fff037819 */ /* 0x000fe20000011607 */
[----:B------:R-:W-:Y:S01]  /*0120*/  IMAD.SHL.U32 R2, R7, 0x2, RZ ;  /* 0x0000000207027824 */ /* 0x000fe200078e00ff */
[----:B------:R-:W1:Y:S01]  /*0130*/  LDCU.64 UR8, c[0x0][0x380] ;  /* 0x00007000ff0877ac */ /* 0x000e620008000a00 */
[----:B------:R-:W-:Y:S02]  /*0140*/  IMAD.MOV.U32 R5, RZ, RZ, RZ ;  /* 0x000000ffff057224 */ /* 0x000fe400078e00ff */
[----:B------:R-:W-:Y:S01]  /*0150*/  IMAD.WIDE.U32 R2, R4, 0x7, R2 ;  /* 0x0000000704027825 */ /* 0x000fe200078e0002 */
[----:B------:R-:W-:-:S03]  /*0160*/  UMOV UR4, URZ ;  /* 0x000000ff00047c82 */ /* 0x000fc60008000000 */
[----:B------:R-:W-:Y:S01]  /*0170*/  VIADD R3, R3, UR4 ;  /* 0x0000000403037c36 */ /* 0x000fe20008000000 */
        /* <DEDUP_REMOVED lines=8> */
.L_x_13:
        /* <DEDUP_REMOVED lines=16> */
.L_x_19:


//--------------------- .nv.global.init           --------------------------
	.section	.nv.global.init,"aw",@progbits
.nv.global.init:
	.type		$str,@object
	.size		$str,(.L_0 - $str)
$str:
        /*0000*/ 	.byte	0x49, 0x6e, 0x63, 0x6f, 0x72, 0x72, 0x65, 0x63, 0x74, 0x20, 0x72, 0x65, 0x73, 0x75, 0x6c, 0x74
        /*0010*/ 	.byte	0x20, 0x61, 0x74, 0x20, 0x72, 0x6f, 0x77, 0x20, 0x25, 0x6c, 0x75, 0x20, 0x63, 0x6f, 0x6c, 0x20
        /*0020*/ 	.byte	0x25, 0x6c, 0x75, 0x3a, 0x20, 0x63, 0x6f, 0x72, 0x72, 0x65, 0x63, 0x74, 0x20, 0x69, 0x73, 0x20
        /*0030*/ 	.byte	0x25, 0x2e, 0x30, 0x66, 0x2c, 0x20, 0x62, 0x75, 0x74, 0x20, 0x6f, 0x62, 0x73, 0x65, 0x72, 0x76
        /*0040*/ 	.byte	0x65, 0x64, 0x20, 0x25, 0x2e, 0x30, 0x66, 0x0a, 0x00
.L_0:


//--------------------- .nv.shared.reserved.0     --------------------------
	.section	.nv.shared.reserved.0,"aw",@nobits
	.weak		__nv_reservedSMEM_offset_0_alias
	.size		__nv_reservedSMEM_offset_0_alias, 0, 64
	.other		__nv_reservedSMEM_offset_0_alias,@"STO_CUDA_RESERVED_SHARED STV_DEFAULT"
__nv_reservedSMEM_offset_0_alias:
	.zero		0
	.zero		64


//--------------------- .nv.constant0._Z13mat_mul_tiledPdS_S_mm --------------------------
	.section	.nv.constant0._Z13mat_mul_tiledPdS_S_mm,"a",@progbits
	.sectionflags	@""
	.align	4
.nv.constant0._Z13mat_mul_tiledPdS_S_mm:
	.zero		936


//--------------------- .nv.constant0._Z13mat_mul_naivePdS_S_mm --------------------------
	.section	.nv.constant0._Z13mat_mul_naivePdS_S_mm,"a",@progbits
	.sectionflags	@""
	.align	4
.nv.constant0._Z13mat_mul_naivePdS_S_mm:
	.zero		936


//--------------------- .nv.constant0._Z14matrix_check_CPdmmPy --------------------------
	.section	.nv.constant0._Z14matrix_check_CPdmmPy,"a",@progbits
	.sectionflags	@""
	.align	4
.nv.constant0._Z14matrix_check_CPdmmPy:
	.zero		928


//--------------------- .nv.constant0._Z13matrix_init_BPdmm --------------------------
	.section	.nv.constant0._Z13matrix_init_BPdmm,"a",@progbits
	.sectionflags	@""
	.align	4
.nv.constant0._Z13matrix_init_BPdmm:
	.zero		920


//--------------------- .nv.constant0._Z13matrix_init_APdmm --------------------------
	.section	.nv.constant0._Z13matrix_init_APdmm,"a",@progbits
	.sectionflags	@""
	.align	4
.nv.constant0._Z13matrix_init_APdmm:
	.zero		920


//--------------------- SYMBOLS --------------------------

	.type		.nv.reservedSmem.offset0,@object
	.size		.nv.reservedSmem.offset0,0x4
	.type		vprintf,@function
